//
// Generated by NVIDIA NVVM Compiler
//
// Compiler Build ID: CL-36424714
// Cuda compilation tools, release 13.0, V13.0.88
// Based on NVVM 20.0.0
//

.version 9.0
.target sm_100
.address_size 64

	// .globl	_Z19kernelBenchmarkWarpmPcS_i
.extern .func  (.param .b32 func_retval0) vprintf
(
	.param .b64 vprintf_param_0,
	.param .b64 vprintf_param_1
)
;
.extern .shared .align 16 .b8 sharedBuffer[];
.global .align 1 .b8 $str[77] = {100, 97, 116, 97, 83, 105, 122, 101, 32, 61, 32, 37, 100, 32, 66, 44, 32, 116, 105, 109, 101, 32, 61, 32, 37, 108, 103, 32, 40, 32, 43, 45, 32, 37, 108, 103, 32, 41, 32, 117, 115, 44, 32, 98, 97, 110, 100, 119, 105, 100, 116, 104, 32, 61, 32, 37, 108, 103, 32, 40, 32, 43, 45, 32, 37, 108, 103, 32, 41, 32, 77, 66, 47, 115, 32, 10};

.visible .entry _Z19kernelBenchmarkWarpmPcS_i(
	.param .u64 _Z19kernelBenchmarkWarpmPcS_i_param_0,
	.param .u64 .ptr .align 1 _Z19kernelBenchmarkWarpmPcS_i_param_1,
	.param .u64 .ptr .align 1 _Z19kernelBenchmarkWarpmPcS_i_param_2,
	.param .u32 _Z19kernelBenchmarkWarpmPcS_i_param_3
)
{
	.local .align 8 .b8 	__local_depot0[40];
	.reg .b64 	%SP;
	.reg .b64 	%SPL;
	.reg .pred 	%p<19>;
	.reg .b16 	%rs<5>;
	.reg .b32 	%r<42>;
	.reg .b64 	%rd<35>;
	.reg .b64 	%fd<34>;

	mov.u64 	%SPL, __local_depot0;
	cvta.local.u64 	%SP, %SPL;
	ld.param.u64 	%rd12, [_Z19kernelBenchmarkWarpmPcS_i_param_0];
	ld.param.u64 	%rd13, [_Z19kernelBenchmarkWarpmPcS_i_param_1];
	ld.param.u64 	%rd30, [_Z19kernelBenchmarkWarpmPcS_i_param_2];
	ld.param.u32 	%r9, [_Z19kernelBenchmarkWarpmPcS_i_param_3];
	mov.u32 	%r1, %tid.x;
	mov.u32 	%r10, %tid.y;
	mov.u32 	%r11, %tid.z;
	mov.u32 	%r12, %ntid.x;
	mov.u32 	%r13, %ntid.y;
	mad.lo.s32 	%r14, %r11, %r13, %r10;
	mul.lo.s32 	%r2, %r14, %r12;
	add.s32 	%r3, %r2, %r1;
	setp.gt.u32 	%p1, %r3, 1;
	@%p1 bra 	$L__BB0_30;
	setp.ne.s32 	%p2, %r3, 0;
	@%p2 bra 	$L__BB0_3;
	mov.b32 	%r15, 0;
	st.shared.u32 	[sharedBuffer], %r15;
	mov.u64 	%rd30, %rd13;
$L__BB0_3:
	barrier.sync 	0;
	cvta.to.global.u64 	%rd2, %rd30;
	cvt.u32.u64 	%r4, %rd12;
	shl.b32 	%r17, %r4, 1;
	cvt.rn.f64.s32 	%fd1, %r9;
	cvt.rn.f64.s32 	%fd2, %r17;
	mov.f64 	%fd30, 0d0000000000000000;
	mov.b32 	%r40, 0;
	mov.u32 	%r24, sharedBuffer;
	add.s32 	%r19, %r24, 4;
	mov.f64 	%fd31, %fd30;
	mov.f64 	%fd32, %fd30;
	mov.f64 	%fd33, %fd30;
$L__BB0_4:
	// begin inline asm
	mov.u64 	%rd15, %clock64;
	// end inline asm
$L__BB0_5:
	setp.ne.s32 	%p3, %r3, 0;
	@%p3 bra 	$L__BB0_11;
	atom.relaxed.shared.cas.b32 	%r22, [sharedBuffer], -1, 0;
	setp.ne.s32 	%p7, %r22, 0;
	@%p7 bra 	$L__BB0_5;
	setp.eq.s64 	%p8, %rd12, 0;
	@%p8 bra 	$L__BB0_10;
	mov.b64 	%rd31, 0;
$L__BB0_9:
	add.s64 	%rd19, %rd2, %rd31;
	ld.global.u8 	%rs2, [%rd19];
	cvt.u32.u64 	%r23, %rd31;
	add.s32 	%r25, %r24, %r23;
	st.shared.u8 	[%r25+4], %rs2;
	add.s64 	%rd31, %rd31, 1;
	setp.lt.u64 	%p9, %rd31, %rd12;
	@%p9 bra 	$L__BB0_9;
$L__BB0_10:
	membar.cta;
	mov.b32 	%r26, 1;
	st.shared.u32 	[sharedBuffer], %r26;
	membar.cta;
	bra.uni 	$L__BB0_16;
$L__BB0_11:
	ld.shared.u32 	%r18, [sharedBuffer];
	setp.ne.s32 	%p4, %r18, 1;
	@%p4 bra 	$L__BB0_5;
	setp.eq.s64 	%p5, %rd12, 0;
	@%p5 bra 	$L__BB0_15;
	mov.b64 	%rd32, 0;
	mov.u32 	%r41, %r19;
$L__BB0_14:
	ld.shared.u8 	%rs1, [%r41];
	add.s64 	%rd17, %rd2, %rd32;
	st.global.u8 	[%rd17], %rs1;
	add.s64 	%rd32, %rd32, 1;
	add.s32 	%r41, %r41, 1;
	setp.lt.u64 	%p6, %rd32, %rd12;
	@%p6 bra 	$L__BB0_14;
$L__BB0_15:
	membar.cta;
	mov.b32 	%r21, -1;
	st.shared.u32 	[sharedBuffer], %r21;
	membar.cta;
$L__BB0_16:
	setp.ne.s32 	%p10, %r3, 1;
	@%p10 bra 	$L__BB0_22;
	atom.relaxed.shared.cas.b32 	%r32, [sharedBuffer], -1, 1;
	setp.ne.s32 	%p14, %r32, 1;
	@%p14 bra 	$L__BB0_16;
	setp.eq.s64 	%p15, %rd12, 0;
	@%p15 bra 	$L__BB0_21;
	mov.b64 	%rd33, 0;
$L__BB0_20:
	add.s64 	%rd23, %rd2, %rd33;
	ld.global.u8 	%rs4, [%rd23];
	cvt.u32.u64 	%r33, %rd33;
	add.s32 	%r35, %r24, %r33;
	st.shared.u8 	[%r35+4], %rs4;
	add.s64 	%rd33, %rd33, 1;
	setp.lt.u64 	%p16, %rd33, %rd12;
	@%p16 bra 	$L__BB0_20;
$L__BB0_21:
	membar.cta;
	mov.b32 	%r36, 0;
	st.shared.u32 	[sharedBuffer], %r36;
	membar.cta;
	bra.uni 	$L__BB0_27;
$L__BB0_22:
	ld.shared.u32 	%r27, [sharedBuffer];
	setp.ne.s32 	%p11, %r27, 0;
	@%p11 bra 	$L__BB0_16;
	setp.eq.s64 	%p12, %rd12, 0;
	@%p12 bra 	$L__BB0_26;
	mov.b64 	%rd34, 0;
$L__BB0_25:
	cvt.u32.u64 	%r28, %rd34;
	add.s32 	%r30, %r24, %r28;
	ld.shared.u8 	%rs3, [%r30+4];
	add.s64 	%rd21, %rd2, %rd34;
	st.global.u8 	[%rd21], %rs3;
	add.s64 	%rd34, %rd34, 1;
	setp.lt.u64 	%p13, %rd34, %rd12;
	@%p13 bra 	$L__BB0_25;
$L__BB0_26:
	membar.cta;
	mov.b32 	%r31, -1;
	st.shared.u32 	[sharedBuffer], %r31;
	membar.cta;
$L__BB0_27:
	// begin inline asm
	mov.u64 	%rd24, %clock64;
	// end inline asm
	sub.s64 	%rd25, %rd24, %rd15;
	cvt.rn.f64.s64 	%fd14, %rd25;
	mul.f64 	%fd15, %fd14, 0d3F50624DD2F1A9FC;
	div.rn.f64 	%fd16, %fd15, %fd1;
	div.rn.f64 	%fd17, %fd2, %fd16;
	add.f64 	%fd33, %fd33, %fd16;
	fma.rn.f64 	%fd32, %fd16, %fd16, %fd32;
	add.f64 	%fd31, %fd31, %fd17;
	fma.rn.f64 	%fd30, %fd17, %fd17, %fd30;
	add.s32 	%r40, %r40, 1;
	setp.ne.s32 	%p17, %r40, 100;
	@%p17 bra 	$L__BB0_4;
	div.rn.f64 	%fd11, %fd32, 0d4059000000000000;
	div.rn.f64 	%fd12, %fd30, 0d4059000000000000;
	or.b32  	%r37, %r2, %r1;
	setp.ne.s32 	%p18, %r37, 0;
	@%p18 bra 	$L__BB0_30;
	div.rn.f64 	%fd18, %fd33, 0d4059000000000000;
	div.rn.f64 	%fd19, %fd31, 0d4059000000000000;
	add.u64 	%rd26, %SP, 0;
	add.u64 	%rd27, %SPL, 0;
	mul.f64 	%fd20, %fd19, %fd19;
	sub.f64 	%fd21, %fd12, %fd20;
	sqrt.rn.f64 	%fd22, %fd21;
	mul.f64 	%fd23, %fd18, %fd18;
	sub.f64 	%fd24, %fd11, %fd23;
	sqrt.rn.f64 	%fd25, %fd24;
	mul.f64 	%fd26, %fd18, 0d412E848000000000;
	mul.f64 	%fd27, %fd25, 0d412E848000000000;
	div.rn.f64 	%fd28, %fd19, 0d412E848000000000;
	div.rn.f64 	%fd29, %fd22, 0d412E848000000000;
	st.local.u32 	[%rd27], %r4;
	st.local.f64 	[%rd27+8], %fd26;
	st.local.f64 	[%rd27+16], %fd27;
	st.local.f64 	[%rd27+24], %fd28;
	st.local.f64 	[%rd27+32], %fd29;
	mov.u64 	%rd28, $str;
	cvta.global.u64 	%rd29, %rd28;
	{ // callseq 0, 0
	.param .b64 param0;
	st.param.b64 	[param0], %rd29;
	.param .b64 param1;
	st.param.b64 	[param1], %rd26;
	.param .b32 retval0;
	call.uni (retval0), 
	vprintf, 
	(
	param0, 
	param1
	);
	ld.param.b32 	%r38, [retval0];
	} // callseq 0
$L__BB0_30:
	ret;

}


// ===== COMPILED SASS (sm_100) =====

	.target	sm_100

	.elftype	@"ET_EXEC"


//--------------------- .note.nv.tkinfo           --------------------------
	.section	.note.nv.tkinfo,"",@"SHT_NOTE"
	.sectionflags	@"SHF_NOTE_NV_TKINFO"
	.tkinfo
        /*0018*/ 	.word	0x00000002
        /*0030*/ 	.string	""
        /*0030*/ 	.string	"ptxas"
        /*0030*/ 	.string	"Cuda compilation tools, release 13.0, V13.0.88"
        /*0030*/ 	.string	"Build cuda_13.0.r13.0/compiler.36424714_0"
        /*0030*/ 	.string	"-arch sm_100 -m 64 "



//--------------------- .note.nv.cuinfo           --------------------------
	.section	.note.nv.cuinfo,"",@"SHT_NOTE"
	.sectionflags	@"SHF_NOTE_NV_CUINFO"
        /*0018*/ 	.short	0x0002
        /*001a*/ 	.short	0x0064
        /*001c*/ 	.short	0x0082
	.zero		2


//--------------------- .nv.info                  --------------------------
	.section	.nv.info,"",@"SHT_CUDA_INFO"
	.align	4


	//----- nvinfo : EIATTR_REGCOUNT
	.align		4
        /*0000*/ 	.byte	0x04, 0x2f
        /*0002*/ 	.short	(.L_2 - .L_1)
	.align		4
.L_1:
        /*0004*/ 	.word	index@(_Z19kernelBenchmarkWarpmPcS_i)
        /*0008*/ 	.word	0x0000002f


	//----- nvinfo : EIATTR_FRAME_SIZE
	.align		4
.L_2:
        /*000c*/ 	.byte	0x04, 0x11
        /*000e*/ 	.short	(.L_4 - .L_3)
	.align		4
.L_3:
        /*0010*/ 	.word	index@($__internal_1_$__cuda_sm20_dsqrt_rn_f64_mediumpath_v1)
        /*0014*/ 	.word	0x00000028


	//----- nvinfo : EIATTR_FRAME_SIZE
	.align		4
.L_4:
        /*0018*/ 	.byte	0x04, 0x11
        /*001a*/ 	.short	(.L_6 - .L_5)
	.align		4
.L_5:
        /*001c*/ 	.word	index@($__internal_0_$__cuda_sm20_div_rn_f64_full)
        /*0020*/ 	.word	0x00000028


	//----- nvinfo : EIATTR_FRAME_SIZE
	.align		4
.L_6:
        /*0024*/ 	.byte	0x04, 0x11
        /*0026*/ 	.short	(.L_8 - .L_7)
	.align		4
.L_7:
        /*0028*/ 	.word	index@(_Z19kernelBenchmarkWarpmPcS_i)
        /*002c*/ 	.word	0x00000028


	//----- nvinfo : EIATTR_MIN_STACK_SIZE
	.align		4
.L_8:
        /*0030*/ 	.byte	0x04, 0x12
        /*0032*/ 	.short	(.L_10 - .L_9)
	.align		4
.L_9:
        /*0034*/ 	.word	index@(_Z19kernelBenchmarkWarpmPcS_i)
        /*0038*/ 	.word	0x00000028
.L_10:


//--------------------- .nv.compat                --------------------------
	.section	.nv.compat,"",@"SHT_CUDA_COMPAT_INFO"
	.align	4
        /*0000*/ 	.byte	0x02, 0x09, 0x00, 0x00, 0x02, 0x02, 0x01, 0x00, 0x02, 0x05, 0x05, 0x00, 0x03, 0x07, 0x01, 0x01
        /*0010*/ 	.byte	0x02, 0x03, 0x00, 0x00, 0x02, 0x06, 0x01, 0x00, 0x04, 0x0b, 0x08, 0x00, 0x01, 0x00, 0x00, 0x00
        /*0020*/ 	.byte	0x00, 0x00, 0x00, 0x00


//--------------------- .nv.info._Z19kernelBenchmarkWarpmPcS_i --------------------------
	.section	.nv.info._Z19kernelBenchmarkWarpmPcS_i,"",@"SHT_CUDA_INFO"
	.sectionflags	@""
	.align	4


	//----- nvinfo : EIATTR_CUDA_API_VERSION
	.align		4
        /*0000*/ 	.byte	0x04, 0x37
        /*0002*/ 	.short	(.L_12 - .L_11)
.L_11:
        /*0004*/ 	.word	0x00000082


	//----- nvinfo : EIATTR_KPARAM_INFO
	.align		4
.L_12:
        /*0008*/ 	.byte	0x04, 0x17
        /*000a*/ 	.short	(.L_14 - .L_13)
.L_13:
        /*000c*/ 	.word	0x00000000
        /*0010*/ 	.short	0x0003
        /*0012*/ 	.short	0x0018
        /*0014*/ 	.byte	0x00, 0xf0, 0x11, 0x00


	//----- nvinfo : EIATTR_KPARAM_INFO
	.align		4
.L_14:
        /*0018*/ 	.byte	0x04, 0x17
        /*001a*/ 	.short	(.L_16 - .L_15)
.L_15:
        /*001c*/ 	.word	0x00000000
        /*0020*/ 	.short	0x0002
        /*0022*/ 	.short	0x0010
        /*0024*/ 	.byte	0x00, 0xf5, 0x21, 0x00


	//----- nvinfo : EIATTR_KPARAM_INFO
	.align		4
.L_16:
        /*0028*/ 	.byte	0x04, 0x17
        /*002a*/ 	.short	(.L_18 - .L_17)
.L_17:
        /*002c*/ 	.word	0x00000000
        /*0030*/ 	.short	0x0001
        /*0032*/ 	.short	0x0008
        /*0034*/ 	.byte	0x00, 0xf5, 0x21, 0x00


	//----- nvinfo : EIATTR_KPARAM_INFO
	.align		4
.L_18:
        /*0038*/ 	.byte	0x04, 0x17
        /*003a*/ 	.short	(.L_20 - .L_19)
.L_19:
        /*003c*/ 	.word	0x00000000
        /*0040*/ 	.short	0x0000
        /*0042*/ 	.short	0x0000
        /*0044*/ 	.byte	0x00, 0xf0, 0x21, 0x00


	//----- nvinfo : EIATTR_SPARSE_MMA_MASK
	.align		4
.L_20:
        /*0048*/ 	.byte	0x03, 0x50
        /*004a*/ 	.short	0x0000


	//----- nvinfo : EIATTR_MAXREG_COUNT
	.align		4
        /*004c*/ 	.byte	0x03, 0x1b
        /*004e*/ 	.short	0x00ff


	//----- nvinfo : EIATTR_NUM_BARRIERS
	.align		4
        /*0050*/ 	.byte	0x02, 0x4c
        /*0052*/ 	.byte	0x01
	.zero		1


	//----- nvinfo : EIATTR_EXTERNS
	.align		4
        /*0054*/ 	.byte	0x04, 0x0f
        /*0056*/ 	.short	(.L_22 - .L_21)


	//   ....[0]....
	.align		4
.L_21:
        /*0058*/ 	.word	index@(vprintf)


	//----- nvinfo : EIATTR_MERCURY_ISA_VERSION
	.align		4
.L_22:
        /*005c*/ 	.byte	0x03, 0x5f
        /*005e*/ 	.short	0x0101


	//----- nvinfo : EIATTR_COOP_GROUP_MASK_REGIDS
	.align		4
        /*0060*/ 	.byte	0x04, 0x29
        /*0062*/ 	.short	(.L_24 - .L_23)


	//   ....[0]....
.L_23:
        /*0064*/ 	.word	0xffffffff


	//----- nvinfo : EIATTR_COOP_GROUP_INSTR_OFFSETS
	.align		4
.L_24:
        /*0068*/ 	.byte	0x04, 0x28
        /*006a*/ 	.short	(.L_26 - .L_25)


	//   ....[0]....
.L_25:
        /*006c*/ 	.word	0x00000270


	//----- nvinfo : EIATTR_VRC_CTA_INIT_COUNT
	.align		4
.L_26:
        /*0070*/ 	.byte	0x02, 0x4a
	.zero		1
	.zero		1


	//----- nvinfo : EIATTR_SYSCALL_OFFSETS
	.align		4
        /*0074*/ 	.byte	0x04, 0x46
        /*0076*/ 	.short	(.L_28 - .L_27)


	//   ....[0]....
.L_27:
        /*0078*/ 	.word	0x00002c00


	//----- nvinfo : EIATTR_EXIT_INSTR_OFFSETS
	.align		4
.L_28:
        /*007c*/ 	.byte	0x04, 0x1c
        /*007e*/ 	.short	(.L_30 - .L_29)


	//   ....[0]....
.L_29:
        /*0080*/ 	.word	0x000000f0


	//   ....[1]....
        /*0084*/ 	.word	0x000021a0


	//   ....[2]....
        /*0088*/ 	.word	0x00002c10


	//----- nvinfo : EIATTR_CRS_STACK_SIZE
	.align		4
.L_30:
        /*008c*/ 	.byte	0x04, 0x1e
        /*008e*/ 	.short	(.L_32 - .L_31)
.L_31:
        /*0090*/ 	.word	0x00000000


	//----- nvinfo : EIATTR_CBANK_PARAM_SIZE
	.align		4
.L_32:
        /*0094*/ 	.byte	0x03, 0x19
        /*0096*/ 	.short	0x001c


	//----- nvinfo : EIATTR_PARAM_CBANK
	.align		4
        /*0098*/ 	.byte	0x04, 0x0a
        /*009a*/ 	.short	(.L_34 - .L_33)
	.align		4
.L_33:
        /*009c*/ 	.word	index@(.nv.constant0._Z19kernelBenchmarkWarpmPcS_i)
        /*00a0*/ 	.short	0x0380
        /*00a2*/ 	.short	0x001c


	//----- nvinfo : EIATTR_SW_WAR
	.align		4
.L_34:
        /*00a4*/ 	.byte	0x04, 0x36
        /*00a6*/ 	.short	(.L_36 - .L_35)
.L_35:
        /*00a8*/ 	.word	0x00000008
.L_36:


//--------------------- .nv.callgraph             --------------------------
	.section	.nv.callgraph,"",@"SHT_CUDA_CALLGRAPH"
	.align	4
	.sectionentsize	8
	.align		4
        /*0000*/ 	.word	0x00000000
	.align		4
        /*0004*/ 	.word	0xffffffff
	.align		4
        /*0008*/ 	.word	index@(_Z19kernelBenchmarkWarpmPcS_i)
	.align		4
        /*000c*/ 	.word	index@(vprintf)
	.align		4
        /*0010*/ 	.word	0x00000000
	.align		4
        /*0014*/ 	.word	0xfffffffe
	.align		4
        /*0018*/ 	.word	0x00000000
	.align		4
        /*001c*/ 	.word	0xfffffffd
	.align		4
        /*0020*/ 	.word	0x00000000
	.align		4
        /*0024*/ 	.word	0xfffffffc


//--------------------- .nv.constant4             --------------------------
	.section	.nv.constant4,"a",@progbits
	.align	8
	.align		8
.nv.constant4:
        /*0000*/ 	.dword	vprintf
	.align		8
        /*0008*/ 	.dword	$str


//--------------------- .text._Z19kernelBenchmarkWarpmPcS_i --------------------------
	.section	.text._Z19kernelBenchmarkWarpmPcS_i,"ax",@progbits
	.align	128
        .global         _Z19kernelBenchmarkWarpmPcS_i
        .type           _Z19kernelBenchmarkWarpmPcS_i,@function
        .size           _Z19kernelBenchmarkWarpmPcS_i,(.L_x_67 - _Z19kernelBenchmarkWarpmPcS_i)
        .other          _Z19kernelBenchmarkWarpmPcS_i,@"STO_CUDA_ENTRY STV_DEFAULT"
_Z19kernelBenchmarkWarpmPcS_i:
.text._Z19kernelBenchmarkWarpmPcS_i:
[----:B------:R-:W0:Y:S01]  /*0000*/  LDC R1, c[0x0][0x37c] ;  /* 0x0000df00ff017b82 */ /* 0x000e220000000800 */
[----:B------:R-:W1:Y:S01]  /*0010*/  S2R R36, SR_TID.Y ;  /* 0x0000000000247919 */ /* 0x000e620000002200 */
[----:B------:R-:W2:Y:S01]  /*0020*/  LDCU UR5, c[0x0][0x2fc] ;  /* 0x00005f80ff0577ac */ /* 0x000ea20008000800 */
[----:B0-----:R-:W-:Y:S01]  /*0030*/  VIADD R1, R1, 0xffffffd8 ;  /* 0xffffffd801017836 */ /* 0x001fe20000000000 */
[----:B------:R-:W1:Y:S01]  /*0040*/  S2R R3, SR_TID.Z ;  /* 0x0000000000037919 */ /* 0x000e620000002300 */
[----:B------:R-:W0:Y:S01]  /*0050*/  LDCU UR6, c[0x0][0x360] ;  /* 0x00006c00ff0677ac */ /* 0x000e220008000800 */
[----:B------:R-:W3:Y:S01]  /*0060*/  S2R R37, SR_TID.X ;  /* 0x0000000000257919 */ /* 0x000ee20000002100 */
[----:B------:R-:W1:Y:S01]  /*0070*/  LDCU UR7, c[0x0][0x364] ;  /* 0x00006c80ff0777ac */ /* 0x000e620008000800 */
[----:B------:R-:W4:Y:S02]  /*0080*/  LDCU UR4, c[0x0][0x2f8] ;  /* 0x00005f00ff0477ac */ /* 0x000f240008000800 */
[----:B----4-:R-:W-:Y:S01]  /*0090*/  IADD3 R6, P1, PT, R1, UR4, RZ ;  /* 0x0000000401067c10 */ /* 0x010fe2000ff3e0ff */
[----:B-1----:R-:W-:-:S04]  /*00a0*/  IMAD R36, R3, UR7, R36 ;  /* 0x0000000703247c24 */ /* 0x002fc8000f8e0224 */
[----:B--2---:R-:W-:Y:S02]  /*00b0*/  IMAD.X R7, RZ, RZ, UR5, P1 ;  /* 0x00000005ff077e24 */ /* 0x004fe400088e06ff */
[----:B0-----:R-:W-:-:S04]  /*00c0*/  IMAD R36, R36, UR6, RZ ;  /* 0x0000000624247c24 */ /* 0x001fc8000f8e02ff */
[----:B---3--:R-:W-:-:S05]  /*00d0*/  IMAD.IADD R42, R36, 0x1, R37 ;  /* 0x00000001242a7824 */ /* 0x008fca00078e0225 */
[----:B------:R-:W-:-:S13]  /*00e0*/  ISETP.GT.U32.AND P0, PT, R42, 0x1, PT ;  /* 0x000000012a00780c */ /* 0x000fda0003f04070 */
[----:B------:R-:W-:Y:S05]  /*00f0*/  @P0 EXIT ;  /* 0x000000000000094d */ /* 0x000fea0003800000 */
[----:B------:R-:W0:Y:S01]  /*0100*/  S2UR UR5, SR_CgaCtaId ;  /* 0x00000000000579c3 */ /* 0x000e220000008800 */
[----:B------:R-:W1:Y:S01]  /*0110*/  LDCU.64 UR8, c[0x0][0x390] ;  /* 0x00007200ff0877ac */ /* 0x000e620008000a00 */
[----:B------:R-:W-:Y:S01]  /*0120*/  ISETP.NE.AND P0, PT, R42, RZ, PT ;  /* 0x000000ff2a00720c */ /* 0x000fe20003f05270 */
[----:B------:R-:W-:Y:S01]  /*0130*/  BSSY.RECONVERGENT B0, `(.L_x_0) ;  /* 0x00001d1000007945 */ /* 0x000fe20003800200 */
[----:B------:R-:W-:Y:S01]  /*0140*/  IMAD.MOV.U32 R41, RZ, RZ, RZ ;  /* 0x000000ffff297224 */ /* 0x000fe200078e00ff */
[----:B------:R-:W2:Y:S01]  /*0150*/  LDCU UR6, c[0x0][0x380] ;  /* 0x00007000ff0677ac */ /* 0x000ea20008000800 */
[----:B------:R-:W-:Y:S02]  /*0160*/  CS2R R8, SRZ ;  /* 0x0000000000087805 */ /* 0x000fe4000001ff00 */
[----:B------:R-:W-:Y:S02]  /*0170*/  CS2R R10, SRZ ;  /* 0x00000000000a7805 */ /* 0x000fe4000001ff00 */
[----:B------:R-:W-:Y:S01]  /*0180*/  CS2R R22, SRZ ;  /* 0x0000000000167805 */ /* 0x000fe2000001ff00 */
[----:B------:R-:W-:Y:S01]  /*0190*/  UMOV UR4, 0x400 ;  /* 0x0000040000047882 */ /* 0x000fe20000000000 */
[----:B------:R-:W3:Y:S01]  /*01a0*/  LDCU UR7, c[0x0][0x398] ;  /* 0x00007300ff0777ac */ /* 0x000ee20008000800 */
[----:B------:R-:W-:Y:S01]  /*01b0*/  CS2R R20, SRZ ;  /* 0x0000000000147805 */ /* 0x000fe2000001ff00 */
[----:B------:R-:W4:Y:S01]  /*01c0*/  LDCU.64 UR36, c[0x0][0x358] ;  /* 0x00006b00ff2477ac */ /* 0x000f220008000a00 */
[----:B-1----:R-:W-:-:S02]  /*01d0*/  IMAD.U32 R40, RZ, RZ, UR8 ;  /* 0x00000008ff287e24 */ /* 0x002fc4000f8e00ff */
[----:B------:R-:W-:Y:S01]  /*01e0*/  IMAD.U32 R38, RZ, RZ, UR9 ;  /* 0x00000009ff267e24 */ /* 0x000fe2000f8e00ff */
[----:B0-----:R-:W-:-:S03]  /*01f0*/  ULEA UR4, UR5, UR4, 0x18 ;  /* 0x0000000405047291 */ /* 0x001fc6000f8ec0ff */
[----:B------:R-:W0:Y:S01]  /*0200*/  @!P0 LDC R40, c[0x0][0x388] ;  /* 0x0000e200ff288b82 */ /* 0x000e220000000800 */
[----:B--2---:R-:W-:Y:S01]  /*0210*/  USHF.L.U32 UR5, UR6, 0x1, URZ ;  /* 0x0000000106057899 */ /* 0x004fe200080006ff */
[----:B---3--:R-:W1:Y:S01]  /*0220*/  I2F.F64 R24, UR7 ;  /* 0x0000000700187d12 */ /* 0x008e620008201c00 */
[----:B------:R-:W-:-:S03]  /*0230*/  UIADD3 UR38, UPT, UPT, UR4, 0x4, URZ ;  /* 0x0000000404267890 */ /* 0x000fc6000fffe0ff */
[----:B------:R-:W-:Y:S02]  /*0240*/  @!P0 STS [UR4], RZ ;  /* 0x000000ffff008988 */ /* 0x000fe40008000804 */
[----:B------:R-:W2:Y:S02]  /*0250*/  @!P0 LDC R38, c[0x0][0x38c] ;  /* 0x0000e300ff268b82 */ /* 0x000ea40000000800 */
[----:B------:R-:W3:Y:S06]  /*0260*/  I2F.F64 R26, UR5 ;  /* 0x00000005001a7d12 */ /* 0x000eec0008201c00 */
[----:B----4-:R-:W-:Y:S06]  /*0270*/  BAR.SYNC.DEFER_BLOCKING 0x0 ;  /* 0x0000000000007b1d */ /* 0x010fec0000010000 */
.L_x_38:
[----:B------:R-:W-:Y:S01]  /*0280*/  BSSY.RECONVERGENT B1, `(.L_x_1) ;  /* 0x00000be000017945 */ /* 0x000fe20003800200 */
[----:B------:R-:W-:-:S07]  /*0290*/  CS2R R2, SR_CLOCKLO ;  /* 0x0000000000027805 */ /* 0x000fce0000015000 */
.L_x_11:
[----:B------:R-:W-:Y:S01]  /*02a0*/  ISETP.NE.AND P0, PT, R42, RZ, PT ;  /* 0x000000ff2a00720c */ /* 0x000fe20003f05270 */
[----:B------:R-:W-:Y:S05]  /*02b0*/  YIELD ;  /* 0x0000000000007946 */ /* 0x000fea0003800000 */
[----:B------:R-:W-:Y:S07]  /*02c0*/  BSSY.RELIABLE B6, `(.L_x_2) ;  /* 0x0000064000067945 */ /* 0x000fee0003800100 */
[----:B------:R-:W-:Y:S05]  /*02d0*/  @P0 BRA `(.L_x_3) ;  /* 0x00000004006c0947 */ /* 0x000fea0003800000 */
[----:B------:R-:W4:Y:S01]  /*02e0*/  S2R R13, SR_CgaCtaId ;  /* 0x00000000000d7919 */ /* 0x000f220000008800 */
[----:B------:R-:W-:Y:S01]  /*02f0*/  MOV R0, 0x400 ;  /* 0x0000040000007802 */ /* 0x000fe20000000f00 */
[----:B------:R-:W-:Y:S02]  /*0300*/  IMAD.MOV.U32 R4, RZ, RZ, -0x1 ;  /* 0xffffffffff047424 */ /* 0x000fe400078e00ff */
[----:B------:R-:W-:Y:S01]  /*0310*/  IMAD.MOV.U32 R5, RZ, RZ, RZ ;  /* 0x000000ffff057224 */ /* 0x000fe200078e00ff */
[----:B----4-:R-:W-:-:S05]  /*0320*/  LEA R0, R13, R0, 0x18 ;  /* 0x000000000d007211 */ /* 0x010fca00078ec0ff */
[----:B------:R-:W4:Y:S02]  /*0330*/  ATOMS.CAS R4, [R0], R4, R5 ;  /* 0x000000040004738d */ /* 0x000f240000000005 */
[----:B----4-:R-:W-:-:S13]  /*0340*/  ISETP.NE.AND P0, PT, R4, RZ, PT ;  /* 0x000000ff0400720c */ /* 0x010fda0003f05270 */
[----:B------:R-:W-:Y:S05]  /*0350*/  @!P0 BREAK.RELIABLE B6 ;  /* 0x0000000000068942 */ /* 0x000fea0003800100 */
[----:B------:R-:W-:Y:S05]  /*0360*/  @P0 BRA `(.L_x_4) ;  /* 0x0000000400640947 */ /* 0x000fea0003800000 */
[----:B------:R-:W4:Y:S02]  /*0370*/  LDC.64 R4, c[0x0][0x380] ;  /* 0x0000e000ff047b82 */ /* 0x000f240000000a00 */
[----:B----4-:R-:W-:-:S04]  /*0380*/  ISETP.NE.U32.AND P0, PT, R4, RZ, PT ;  /* 0x000000ff0400720c */ /* 0x010fc80003f05070 */
[----:B------:R-:W-:-:S13]  /*0390*/  ISETP.NE.AND.EX P0, PT, R5, RZ, PT, P0 ;  /* 0x000000ff0500720c */ /* 0x000fda0003f05300 */
[----:B------:R-:W-:Y:S05]  /*03a0*/  @!P0 BRA `(.L_x_5) ;  /* 0x0000000400048947 */ /* 0x000fea0003800000 */
[----:B------:R-:W-:Y:S02]  /*03b0*/  ISETP.GT.U32.AND P0, PT, R4, RZ, PT ;  /* 0x000000ff0400720c */ /* 0x000fe40003f04070 */
[----:B------:R-:W-:Y:S02]  /*03c0*/  CS2R R32, SRZ ;  /* 0x0000000000207805 */ /* 0x000fe4000001ff00 */
[----:B------:R-:W-:-:S13]  /*03d0*/  ISETP.GT.U32.AND.EX P0, PT, R5, RZ, PT, P0 ;  /* 0x000000ff0500720c */ /* 0x000fda0003f04100 */
[----:B0-----:R-:W-:-:S05]  /*03e0*/  @!P0 IADD3 R12, P1, PT, R40, R33, RZ ;  /* 0x00000021280c8210 */ /* 0x001fca0007f3e0ff */
[----:B--2---:R-:W-:-:S05]  /*03f0*/  @!P0 IMAD.X R13, R38, 0x1, R32, P1 ;  /* 0x00000001260d8824 */ /* 0x004fca00008e0620 */
[----:B------:R-:W2:Y:S01]  /*0400*/  @!P0 LDG.E.U8 R12, desc[UR36][R12.64] ;  /* 0x000000240c0c8981 */ /* 0x000ea2000c1e1100 */
[----:B------:R-:W-:Y:S01]  /*0410*/  @!P0 IMAD.IADD R15, R0, 0x1, R33 ;  /* 0x00000001000f8824 */ /* 0x000fe200078e0221 */
[----:B------:R-:W-:Y:S01]  /*0420*/  BSSY.RECONVERGENT B2, `(.L_x_6) ;  /* 0x0000021000027945 */ /* 0x000fe20003800200 */
[----:B------:R-:W-:Y:S02]  /*0430*/  @!P0 IMAD.MOV.U32 R33, RZ, RZ, 0x1 ;  /* 0x00000001ff218424 */ /* 0x000fe400078e00ff */
[----:B------:R-:W-:-:S03]  /*0440*/  @!P0 IMAD.MOV.U32 R32, RZ, RZ, RZ ;  /* 0x000000ffff208224 */ /* 0x000fc600078e00ff */
[CC--:B------:R-:W-:Y:S02]  /*0450*/  IADD3 R14, P3, PT, -R33.reuse, R4.reuse, RZ ;  /* 0x00000004210e7210 */ /* 0x0c0fe40007f7e1ff */
[----:B------:R-:W-:Y:S02]  /*0460*/  ISETP.GE.U32.AND P2, PT, R33, R4, PT ;  /* 0x000000042100720c */ /* 0x000fe40003f46070 */
[----:B------:R-:W-:Y:S01]  /*0470*/  ISETP.LE.U32.AND P1, PT, R14, 0x3, PT ;  /* 0x000000030e00780c */ /* 0x000fe20003f23070 */
[----:B------:R-:W-:Y:S01]  /*0480*/  IMAD.X R14, R5, 0x1, ~R32, P3 ;  /* 0x00000001050e7824 */ /* 0x000fe200018e0e20 */
[----:B------:R-:W-:-:S04]  /*0490*/  ISETP.GE.U32.AND.EX P2, PT, R32, R5, PT, P2 ;  /* 0x000000052000720c */ /* 0x000fc80003f46120 */
[----:B------:R-:W-:Y:S01]  /*04a0*/  ISETP.LE.U32.OR.EX P1, PT, R14, RZ, P2, P1 ;  /* 0x000000ff0e00720c */ /* 0x000fe20001723510 */
[----:B--2---:R0:W-:-:S12]  /*04b0*/  @!P0 STS.U8 [R15+0x4], R12 ;  /* 0x0000040c0f008388 */ /* 0x0041d80000000000 */
[----:B------:R-:W-:Y:S05]  /*04c0*/  @P1 BRA `(.L_x_7) ;  /* 0x0000000000581947 */ /* 0x000fea0003800000 */
[----:B------:R-:W-:Y:S02]  /*04d0*/  IADD3 R30, P1, PT, R4, -0x3, RZ ;  /* 0xfffffffd041e7810 */ /* 0x000fe40007f3e0ff */
[----:B------:R-:W-:Y:S02]  /*04e0*/  PLOP3.LUT P0, PT, PT, PT, PT, 0x8, 0x80 ;  /* 0x000000000080781c */ /* 0x000fe40003f0e170 */
[----:B------:R-:W-:-:S11]  /*04f0*/  IADD3.X R31, PT, PT, R5, -0x1, RZ, P1, !PT ;  /* 0xffffffff051f7810 */ /* 0x000fd60000ffe4ff */
.L_x_8:
[----:B0-----:R-:W-:-:S05]  /*0500*/  IADD3 R12, P1, PT, R40, R33, RZ ;  /* 0x00000021280c7210 */ /* 0x001fca0007f3e0ff */
[----:B------:R-:W-:-:S05]  /*0510*/  IMAD.X R13, R38, 0x1, R32, P1 ;  /* 0x00000001260d7824 */ /* 0x000fca00008e0620 */
[----:B--2---:R-:W2:Y:S04]  /*0520*/  LDG.E.U8 R14, desc[UR36][R12.64] ;  /* 0x000000240c0e7981 */ /* 0x004ea8000c1e1100 */
[----:B------:R-:W4:Y:S04]  /*0530*/  LDG.E.U8 R16, desc[UR36][R12.64+0x1] ;  /* 0x000001240c107981 */ /* 0x000f28000c1e1100 */
[----:B------:R-:W5:Y:S04]  /*0540*/  LDG.E.U8 R18, desc[UR36][R12.64+0x2] ;  /* 0x000002240c127981 */ /* 0x000f68000c1e1100 */
[----:B------:R-:W3:Y:S01]  /*0550*/  LDG.E.U8 R28, desc[UR36][R12.64+0x3] ;  /* 0x000003240c1c7981 */ /* 0x000ee2000c1e1100 */
[C-C-:B------:R-:W-:Y:S01]  /*0560*/  IMAD.IADD R15, R0.reuse, 0x1, R33.reuse ;  /* 0x00000001000f7824 */ /* 0x140fe200078e0221 */
[----:B------:R-:W-:-:S02]  /*0570*/  IADD3 R17, PT, PT, R0, 0x1, R33 ;  /* 0x0000000100117810 */ /* 0x000fc40007ffe021 */
[C-C-:B------:R-:W-:Y:S02]  /*0580*/  IADD3 R19, PT, PT, R0.reuse, 0x2, R33.reuse ;  /* 0x0000000200137810 */ /* 0x140fe40007ffe021 */
[----:B------:R-:W-:Y:S02]  /*0590*/  IADD3 R29, PT, PT, R0, 0x3, R33 ;  /* 0x00000003001d7810 */ /* 0x000fe40007ffe021 */
[----:B------:R-:W-:-:S05]  /*05a0*/  IADD3 R33, P1, PT, R33, 0x4, RZ ;  /* 0x0000000421217810 */ /* 0x000fca0007f3e0ff */
[----:B------:R-:W-:Y:S01]  /*05b0*/  IMAD.X R32, RZ, RZ, R32, P1 ;  /* 0x000000ffff207224 */ /* 0x000fe200008e0620 */
[----:B------:R-:W-:-:S04]  /*05c0*/  ISETP.GE.U32.AND P1, PT, R33, R30, PT ;  /* 0x0000001e2100720c */ /* 0x000fc80003f26070 */
[----:B------:R-:W-:Y:S01]  /*05d0*/  ISETP.GE.U32.AND.EX P1, PT, R32, R31, PT, P1 ;  /* 0x0000001f2000720c */ /* 0x000fe20003f26110 */
[----:B--2---:R2:W-:Y:S04]  /*05e0*/  STS.U8 [R15+0x4], R14 ;  /* 0x0000040e0f007388 */ /* 0x0045e80000000000 */
[----:B----4-:R2:W-:Y:S04]  /*05f0*/  STS.U8 [R17+0x4], R16 ;  /* 0x0000041011007388 */ /* 0x0105e80000000000 */
[----:B-----5:R2:W-:Y:S04]  /*0600*/  STS.U8 [R19+0x4], R18 ;  /* 0x0000041213007388 */ /* 0x0205e80000000000 */
[----:B---3--:R2:W-:Y:S01]  /*0610*/  STS.U8 [R29+0x4], R28 ;  /* 0x0000041c1d007388 */ /* 0x0085e20000000000 */
[----:B------:R-:W-:Y:S05]  /*0620*/  @!P1 BRA `(.L_x_8) ;  /* 0xfffffffc00b49947 */ /* 0x000fea000383ffff */
.L_x_7:
[----:B------:R-:W-:Y:S05]  /*0630*/  BSYNC.RECONVERGENT B2 ;  /* 0x0000000000027941 */ /* 0x000fea0003800200 */
.L_x_6:
[CC--:B0-----:R-:W-:Y:S02]  /*0640*/  IADD3 R12, P3, PT, -R33.reuse, R4.reuse, RZ ;  /* 0x00000004210c7210 */ /* 0x0c1fe40007f7e1ff */
[----:B------:R-:W-:Y:S02]  /*0650*/  ISETP.GE.U32.AND P2, PT, R33, R4, PT ;  /* 0x000000042100720c */ /* 0x000fe40003f46070 */
[----:B------:R-:W-:Y:S01]  /*0660*/  ISETP.LE.U32.AND P1, PT, R12, 0x1, PT ;  /* 0x000000010c00780c */ /* 0x000fe20003f23070 */
[----:B------:R-:W-:Y:S01]  /*0670*/  IMAD.X R12, R5, 0x1, ~R32, P3 ;  /* 0x00000001050c7824 */ /* 0x000fe200018e0e20 */
[----:B------:R-:W-:-:S04]  /*0680*/  ISETP.GE.U32.AND.EX P2, PT, R32, R5, PT, P2 ;  /* 0x000000052000720c */ /* 0x000fc80003f46120 */
[----:B------:R-:W-:-:S13]  /*0690*/  ISETP.LE.U32.OR.EX P1, PT, R12, RZ, P2, P1 ;  /* 0x000000ff0c00720c */ /* 0x000fda0001723510 */
[----:B------:R-:W-:Y:S01]  /*06a0*/  @!P1 IADD3 R12, P2, PT, R40, R33, RZ ;  /* 0x00000021280c9210 */ /* 0x000fe20007f5e0ff */
[C-C-:B--2---:R-:W-:Y:S01]  /*06b0*/  @!P1 IMAD.IADD R19, R0.reuse, 0x1, R33.reuse ;  /* 0x0000000100139824 */ /* 0x144fe200078e0221 */
[----:B------:R-:W-:Y:S02]  /*06c0*/  @!P1 IADD3 R17, PT, PT, R0, 0x1, R33 ;  /* 0x0000000100119810 */ /* 0x000fe40007ffe021 */
[----:B------:R-:W-:Y:S01]  /*06d0*/  @!P1 IADD3 R33, P3, PT, R33, 0x2, RZ ;  /* 0x0000000221219810 */ /* 0x000fe20007f7e0ff */
[--C-:B------:R-:W-:Y:S01]  /*06e0*/  @!P1 IMAD.X R13, R38, 0x1, R32.reuse, P2 ;  /* 0x00000001260d9824 */ /* 0x100fe200010e0620 */
[----:B------:R-:W-:Y:S02]  /*06f0*/  @!P1 PLOP3.LUT P0, PT, PT, PT, PT, 0x8, 0x80 ;  /* 0x000000000080981c */ /* 0x000fe40003f0e170 */
[----:B------:R-:W-:Y:S01]  /*0700*/  ISETP.LT.U32.AND P2, PT, R33, R4, PT ;  /* 0x000000042100720c */ /* 0x000fe20003f41070 */
[----:B------:R-:W-:Y:S01]  /*0710*/  @!P1 IMAD.X R32, RZ, RZ, R32, P3 ;  /* 0x000000ffff209224 */ /* 0x000fe200018e0620 */
[----:B------:R-:W2:Y:S04]  /*0720*/  @!P1 LDG.E.U8 R14, desc[UR36][R12.64] ;  /* 0x000000240c0e9981 */ /* 0x000ea8000c1e1100 */
[----:B------:R-:W-:Y:S01]  /*0730*/  ISETP.LT.U32.OR.EX P0, PT, R32, R5, P0, P2 ;  /* 0x000000052000720c */ /* 0x000fe20000701520 */
[----:B------:R-:W4:-:S12]  /*0740*/  @!P1 LDG.E.U8 R16, desc[UR36][R12.64+0x1] ;  /* 0x000001240c109981 */ /* 0x000f18000c1e1100 */
[----:B------:R-:W-:-:S05]  /*0750*/  @P0 IADD3 R4, P2, PT, R40, R33, RZ ;  /* 0x0000002128040210 */ /* 0x000fca0007f5e0ff */
[----:B------:R-:W-:-:S05]  /*0760*/  @P0 IMAD.X R5, R38, 0x1, R32, P2 ;  /* 0x0000000126050824 */ /* 0x000fca00010e0620 */
[----:B------:R-:W5:Y:S01]  /*0770*/  @P0 LDG.E.U8 R4, desc[UR36][R4.64] ;  /* 0x0000002404040981 */ /* 0x000f62000c1e1100 */
[----:B------:R-:W-:-:S03]  /*0780*/  @P0 IMAD.IADD R15, R0, 0x1, R33 ;  /* 0x00000001000f0824 */ /* 0x000fc600078e0221 */
[----:B--2---:R0:W-:Y:S04]  /*0790*/  @!P1 STS.U8 [R19+0x4], R14 ;  /* 0x0000040e13009388 */ /* 0x0041e80000000000 */
[----:B----4-:R0:W-:Y:S04]  /*07a0*/  @!P1 STS.U8 [R17+0x4], R16 ;  /* 0x0000041011009388 */ /* 0x0101e80000000000 */
[----:B-----5:R0:W-:Y:S02]  /*07b0*/  @P0 STS.U8 [R15+0x4], R4 ;  /* 0x000004040f000388 */ /* 0x0201e40000000000 */
.L_x_5:
[----:B------:R-:W-:Y:S01]  /*07c0*/  IMAD.MOV.U32 R5, RZ, RZ, 0x1 ;  /* 0x00000001ff057424 */ /* 0x000fe200078e00ff */
[----:B------:R-:W-:Y:S01]  /*07d0*/  @!PT LDS RZ, [RZ] ;  /* 0x00000000fffff984 */ /* 0x000fe20000000800 */
[----:B------:R-:W-:Y:S01]  /*07e0*/  @!PT LDS RZ, [RZ] ;  /* 0x00000000fffff984 */ /* 0x000fe20000000800 */
[----:B------:R-:W-:Y:S01]  /*07f0*/  @!PT LDS RZ, [RZ] ;  /* 0x00000000fffff984 */ /* 0x000fe20000000800 */
[----:B------:R-:W-:Y:S01]  /*0800*/  @!PT LDS RZ, [RZ] ;  /* 0x00000000fffff984 */ /* 0x000fe20000000800 */
[----:B------:R4:W-:Y:S06]  /*0810*/  MEMBAR.SC.CTA ;  /* 0x0000000000007992 */ /* 0x0009ec0000000000 */
[----:B----4-:R4:W-:Y:S01]  /*0820*/  STS [R0], R5 ;  /* 0x0000000500007388 */ /* 0x0109e20000000800 */
[----:B------:R-:W-:Y:S01]  /*0830*/  @!PT LDS RZ, [RZ] ;  /* 0x00000000fffff984 */ /* 0x000fe20000000800 */
[----:B------:R-:W-:Y:S01]  /*0840*/  @!PT LDS RZ, [RZ] ;  /* 0x00000000fffff984 */ /* 0x000fe20000000800 */
[----:B------:R-:W-:Y:S01]  /*0850*/  @!PT LDS RZ, [RZ] ;  /* 0x00000000fffff984 */ /* 0x000fe20000000800 */
[----:B------:R-:W-:Y:S01]  /*0860*/  @!PT LDS RZ, [RZ] ;  /* 0x00000000fffff984 */ /* 0x000fe20000000800 */
[----:B------:R5:W-:Y:S06]  /*0870*/  MEMBAR.SC.CTA ;  /* 0x0000000000007992 */ /* 0x000bec0000000000 */
[----:B-----5:R-:W-:Y:S05]  /*0880*/  BRA `(.L_x_9) ;  /* 0x0000000400747947 */ /* 0x020fea0003800000 */
.L_x_3:
[----:B------:R-:W4:Y:S01]  /*0890*/  S2R R5, SR_CgaCtaId ;  /* 0x0000000000057919 */ /* 0x000f220000008800 */
[----:B------:R-:W-:-:S04]  /*08a0*/  MOV R0, 0x400 ;  /* 0x0000040000007802 */ /* 0x000fc80000000f00 */
[----:B----4-:R-:W-:-:S05]  /*08b0*/  LEA R33, R5, R0, 0x18 ;  /* 0x0000000005217211 */ /* 0x010fca00078ec0ff */
[----:B------:R-:W4:Y:S02]  /*08c0*/  LDS R0, [R33] ;  /* 0x0000000021007984 */ /* 0x000f240000000800 */
[----:B----4-:R-:W-:-:S13]  /*08d0*/  ISETP.NE.AND P0, PT, R0, 0x1, PT ;  /* 0x000000010000780c */ /* 0x010fda0003f05270 */
[----:B------:R-:W-:Y:S05]  /*08e0*/  @!P0 BREAK.RELIABLE B6 ;  /* 0x0000000000068942 */ /* 0x000fea0003800100 */
[----:B------:R-:W-:Y:S05]  /*08f0*/  @!P0 BRA `(.L_x_10) ;  /* 0x0000000000088947 */ /* 0x000fea0003800000 */
.L_x_4:
[----:B------:R-:W-:Y:S05]  /*0900*/  BSYNC.RELIABLE B6 ;  /* 0x0000000000067941 */ /* 0x000fea0003800100 */
.L_x_2:
[----:B------:R-:W-:Y:S05]  /*0910*/  BRA `(.L_x_11) ;  /* 0xfffffff800607947 */ /* 0x000fea000383ffff */
.L_x_10:
[----:B------:R-:W4:Y:S02]  /*0920*/  LDC.64 R4, c[0x0][0x380] ;  /* 0x0000e000ff047b82 */ /* 0x000f240000000a00 */
[----:B----4-:R-:W-:-:S04]  /*0930*/  ISETP.NE.U32.AND P0, PT, R4, RZ, PT ;  /* 0x000000ff0400720c */ /* 0x010fc80003f05070 */
[----:B------:R-:W-:-:S13]  /*0940*/  ISETP.NE.AND.EX P0, PT, R5, RZ, PT, P0 ;  /* 0x000000ff0500720c */ /* 0x000fda0003f05300 */
[----:B------:R-:W-:Y:S05]  /*0950*/  @!P0 BRA `(.L_x_12) ;  /* 0x0000000400108947 */ /* 0x000fea0003800000 */
[----:B------:R-:W-:Y:S01]  /*0960*/  ISETP.GT.U32.AND P0, PT, R4, RZ, PT ;  /* 0x000000ff0400720c */ /* 0x000fe20003f04070 */
[----:B------:R-:W-:Y:S02]  /*0970*/  IMAD.MOV.U32 R31, RZ, RZ, RZ ;  /* 0x000000ffff1f7224 */ /* 0x000fe400078e00ff */
[----:B------:R-:W-:Y:S01]  /*0980*/  IMAD.MOV.U32 R14, RZ, RZ, RZ ;  /* 0x000000ffff0e7224 */ /* 0x000fe200078e00ff */
[----:B------:R-:W-:Y:S01]  /*0990*/  ISETP.GT.U32.AND.EX P1, PT, R5, RZ, PT, P0 ;  /* 0x000000ff0500720c */ /* 0x000fe20003f24100 */
[----:B------:R-:W-:Y:S01]  /*09a0*/  IMAD.U32 R0, RZ, RZ, UR38 ;  /* 0x00000026ff007e24 */ /* 0x000fe2000f8e00ff */
[----:B------:R-:W-:-:S11]  /*09b0*/  PLOP3.LUT P0, PT, PT, PT, PT, 0x80, 0x8 ;  /* 0x000000000008781c */ /* 0x000fd60003f0f070 */
[----:B------:R-:W-:Y:S05]  /*09c0*/  @P1 BRA `(.L_x_13) ;  /* 0x0000000000201947 */ /* 0x000fea0003800000 */
[----:B------:R4:W5:Y:S01]  /*09d0*/  LDS.U8 R15, [R0] ;  /* 0x00000000000f7984 */ /* 0x0009620000000000 */
[----:B0-----:R-:W-:Y:S01]  /*09e0*/  IADD3 R12, P0, PT, R40, R31, RZ ;  /* 0x0000001f280c7210 */ /* 0x001fe20007f1e0ff */
[----:B------:R-:W-:-:S04]  /*09f0*/  IMAD.MOV.U32 R31, RZ, RZ, 0x1 ;  /* 0x00000001ff1f7424 */ /* 0x000fc800078e00ff */
[----:B--2---:R-:W-:Y:S01]  /*0a00*/  IMAD.X R13, R38, 0x1, R14, P0 ;  /* 0x00000001260d7824 */ /* 0x004fe200000e060e */
[----:B------:R-:W-:Y:S01]  /*0a10*/  PLOP3.LUT P0, PT, PT, PT, PT, 0x8, 0x80 ;  /* 0x000000000080781c */ /* 0x000fe20003f0e170 */
[----:B----4-:R-:W-:Y:S02]  /*0a20*/  VIADD R0, R0, 0x1 ;  /* 0x0000000100007836 */ /* 0x010fe40000000000 */
[----:B------:R-:W-:Y:S01]  /*0a30*/  IMAD.MOV.U32 R14, RZ, RZ, RZ ;  /* 0x000000ffff0e7224 */ /* 0x000fe200078e00ff */
[----:B-----5:R4:W-:Y:S09]  /*0a40*/  STG.E.U8 desc[UR36][R12.64], R15 ;  /* 0x0000000f0c007986 */ /* 0x0209f2000c101124 */
.L_x_13:
[CC--:B----4-:R-:W-:Y:S02]  /*0a50*/  IADD3 R12, P3, PT, -R31.reuse, R4.reuse, RZ ;  /* 0x000000041f0c7210 */ /* 0x0d0fe40007f7e1ff */
[----:B------:R-:W-:Y:S02]  /*0a60*/  ISETP.GE.U32.AND P2, PT, R31, R4, PT ;  /* 0x000000041f00720c */ /* 0x000fe40003f46070 */
[----:B------:R-:W-:Y:S01]  /*0a70*/  ISETP.LE.U32.AND P1, PT, R12, 0x3, PT ;  /* 0x000000030c00780c */ /* 0x000fe20003f23070 */
[----:B------:R-:W-:Y:S01]  /*0a80*/  IMAD.X R12, R5, 0x1, ~R14, P3 ;  /* 0x00000001050c7824 */ /* 0x000fe200018e0e0e */
[----:B------:R-:W-:-:S04]  /*0a90*/  ISETP.GE.U32.AND.EX P2, PT, R14, R5, PT, P2 ;  /* 0x000000050e00720c */ /* 0x000fc80003f46120 */
[----:B------:R-:W-:-:S13]  /*0aa0*/  ISETP.LE.U32.OR.EX P1, PT, R12, RZ, P2, P1 ;  /* 0x000000ff0c00720c */ /* 0x000fda0001723510 */
[----:B------:R-:W-:Y:S05]  /*0ab0*/  @P1 BRA `(.L_x_14) ;  /* 0x0000000000541947 */ /* 0x000fea0003800000 */
[----:B------:R-:W-:Y:S01]  /*0ac0*/  IADD3 R16, P1, PT, R4, -0x3, RZ ;  /* 0xfffffffd04107810 */ /* 0x000fe20007f3e0ff */
[----:B------:R-:W-:Y:S01]  /*0ad0*/  BSSY.RECONVERGENT B2, `(.L_x_14) ;  /* 0x0000013000027945 */ /* 0x000fe20003800200 */
[----:B------:R-:W-:Y:S02]  /*0ae0*/  PLOP3.LUT P0, PT, PT, PT, PT, 0x8, 0x80 ;  /* 0x000000000080781c */ /* 0x000fe40003f0e170 */
[----:B------:R-:W-:-:S11]  /*0af0*/  IADD3.X R35, PT, PT, R5, -0x1, RZ, P1, !PT ;  /* 0xffffffff05237810 */ /* 0x000fd60000ffe4ff */
.L_x_15:
[----:B----4-:R-:W4:Y:S01]  /*0b00*/  LDS.U8 R15, [R0] ;  /* 0x00000000000f7984 */ /* 0x010f220000000000 */
[----:B0-----:R-:W-:-:S03]  /*0b10*/  IADD3 R12, P1, PT, R40, R31, RZ ;  /* 0x0000001f280c7210 */ /* 0x001fc60007f3e0ff */
[----:B------:R-:W0:Y:S02]  /*0b20*/  LDS.U8 R17, [R0+0x1] ;  /* 0x0000010000117984 */ /* 0x000e240000000000 */
[--C-:B--2---:R-:W-:Y:S01]  /*0b30*/  IMAD.X R13, R38, 0x1, R14.reuse, P1 ;  /* 0x00000001260d7824 */ /* 0x104fe200008e060e */
[----:B------:R-:W-:Y:S01]  /*0b40*/  IADD3 R31, P1, PT, R31, 0x4, RZ ;  /* 0x000000041f1f7810 */ /* 0x000fe20007f3e0ff */
[----:B------:R-:W2:Y:S04]  /*0b50*/  LDS.U8 R19, [R0+0x2] ;  /* 0x0000020000137984 */ /* 0x000ea80000000000 */
[----:B------:R5:W1:Y:S01]  /*0b60*/  LDS.U8 R29, [R0+0x3] ;  /* 0x00000300001d7984 */ /* 0x000a620000000000 */
[----:B------:R-:W-:Y:S01]  /*0b70*/  IMAD.X R14, RZ, RZ, R14, P1 ;  /* 0x000000ffff0e7224 */ /* 0x000fe200008e060e */
[----:B------:R-:W-:-:S04]  /*0b80*/  ISETP.GE.U32.AND P1, PT, R31, R16, PT ;  /* 0x000000101f00720c */ /* 0x000fc80003f26070 */
[----:B------:R-:W-:Y:S01]  /*0b90*/  ISETP.GE.U32.AND.EX P1, PT, R14, R35, PT, P1 ;  /* 0x000000230e00720c */ /* 0x000fe20003f26110 */
[----:B-----5:R-:W-:Y:S01]  /*0ba0*/  VIADD R0, R0, 0x4 ;  /* 0x0000000400007836 */ /* 0x020fe20000000000 */
[----:B----4-:R4:W-:Y:S04]  /*0bb0*/  STG.E.U8 desc[UR36][R12.64], R15 ;  /* 0x0000000f0c007986 */ /* 0x0109e8000c101124 */
[----:B0-----:R4:W-:Y:S04]  /*0bc0*/  STG.E.U8 desc[UR36][R12.64+0x1], R17 ;  /* 0x000001110c007986 */ /* 0x0019e8000c101124 */
[----:B--2---:R4:W-:Y:S04]  /*0bd0*/  STG.E.U8 desc[UR36][R12.64+0x2], R19 ;  /* 0x000002130c007986 */ /* 0x0049e8000c101124 */
[----:B-1----:R4:W-:Y:S01]  /*0be0*/  STG.E.U8 desc[UR36][R12.64+0x3], R29 ;  /* 0x0000031d0c007986 */ /* 0x0029e2000c101124 */
[----:B------:R-:W-:Y:S05]  /*0bf0*/  @!P1 BRA `(.L_x_15) ;  /* 0xfffffffc00c09947 */ /* 0x000fea000383ffff */
[----:B------:R-:W-:Y:S05]  /*0c00*/  BSYNC.RECONVERGENT B2 ;  /* 0x0000000000027941 */ /* 0x000fea0003800200 */
.L_x_14:
[CC--:B----4-:R-:W-:Y:S01]  /*0c10*/  IADD3 R12, P3, PT, -R31.reuse, R4.reuse, RZ ;  /* 0x000000041f0c7210 */ /* 0x0d0fe20007f7e1ff */
[----:B------:R-:W-:Y:S01]  /*0c20*/  BSSY.RECONVERGENT B2, `(.L_x_16) ;  /* 0x0000011000027945 */ /* 0x000fe20003800200 */
[----:B------:R-:W-:Y:S02]  /*0c30*/  ISETP.GE.U32.AND P2, PT, R31, R4, PT ;  /* 0x000000041f00720c */ /* 0x000fe40003f46070 */
[----:B------:R-:W-:Y:S01]  /*0c40*/  ISETP.LE.U32.AND P1, PT, R12, 0x1, PT ;  /* 0x000000010c00780c */ /* 0x000fe20003f23070 */
[----:B------:R-:W-:Y:S01]  /*0c50*/  IMAD.X R12, R5, 0x1, ~R14, P3 ;  /* 0x00000001050c7824 */ /* 0x000fe200018e0e0e */
[----:B------:R-:W-:-:S04]  /*0c60*/  ISETP.GE.U32.AND.EX P2, PT, R14, R5, PT, P2 ;  /* 0x000000050e00720c */ /* 0x000fc80003f46120 */
[----:B------:R-:W-:-:S13]  /*0c70*/  ISETP.LE.U32.OR.EX P1, PT, R12, RZ, P2, P1 ;  /* 0x000000ff0c00720c */ /* 0x000fda0001723510 */
[----:B------:R-:W-:Y:S05]  /*0c80*/  @P1 BRA `(.L_x_17) ;  /* 0x0000000000281947 */ /* 0x000fea0003800000 */
[----:B------:R-:W4:Y:S01]  /*0c90*/  LDS.U8 R15, [R0] ;  /* 0x00000000000f7984 */ /* 0x000f220000000000 */
[----:B0-----:R-:W-:Y:S02]  /*0ca0*/  IADD3 R12, P0, PT, R40, R31, RZ ;  /* 0x0000001f280c7210 */ /* 0x001fe40007f1e0ff */
[----:B------:R-:W-:Y:S01]  /*0cb0*/  IADD3 R31, P1, PT, R31, 0x2, RZ ;  /* 0x000000021f1f7810 */ /* 0x000fe20007f3e0ff */
[----:B------:R0:W5:Y:S02]  /*0cc0*/  LDS.U8 R17, [R0+0x1] ;  /* 0x0000010000117984 */ /* 0x0001640000000000 */
[--C-:B--2---:R-:W-:Y:S01]  /*0cd0*/  IMAD.X R13, R38, 0x1, R14.reuse, P0 ;  /* 0x00000001260d7824 */ /* 0x104fe200000e060e */
[----:B------:R-:W-:Y:S01]  /*0ce0*/  PLOP3.LUT P0, PT, PT, PT, PT, 0x8, 0x80 ;  /* 0x000000000080781c */ /* 0x000fe20003f0e170 */
[----:B------:R-:W-:Y:S02]  /*0cf0*/  IMAD.X R14, RZ, RZ, R14, P1 ;  /* 0x000000ffff0e7224 */ /* 0x000fe400008e060e */
[----:B0-----:R-:W-:Y:S01]  /*0d00*/  VIADD R0, R0, 0x2 ;  /* 0x0000000200007836 */ /* 0x001fe20000000000 */
[----:B----4-:R4:W-:Y:S04]  /*0d10*/  STG.E.U8 desc[UR36][R12.64], R15 ;  /* 0x0000000f0c007986 */ /* 0x0109e8000c101124 */
[----:B-----5:R4:W-:Y:S05]  /*0d20*/  STG.E.U8 desc[UR36][R12.64+0x1], R17 ;  /* 0x000001110c007986 */ /* 0x0209ea000c101124 */
.L_x_17:
[----:B------:R-:W-:Y:S05]  /*0d30*/  BSYNC.RECONVERGENT B2 ;  /* 0x0000000000027941 */ /* 0x000fea0003800200 */
.L_x_16:
[----:B------:R-:W-:-:S04]  /*0d40*/  ISETP.LT.U32.AND P1, PT, R31, R4, PT ;  /* 0x000000041f00720c */ /* 0x000fc80003f21070 */
[----:B------:R-:W-:-:S13]  /*0d50*/  ISETP.LT.U32.OR.EX P0, PT, R14, R5, P0, P1 ;  /* 0x000000050e00720c */ /* 0x000fda0000701510 */
[----:B----4-:R-:W4:Y:S01]  /*0d60*/  @P0 LDS.U8 R13, [R0] ;  /* 0x00000000000d0984 */ /* 0x010f220000000000 */
[----:B0-----:R-:W-:-:S05]  /*0d70*/  @P0 IADD3 R4, P1, PT, R40, R31, RZ ;  /* 0x0000001f28040210 */ /* 0x001fca0007f3e0ff */
[----:B--2---:R-:W-:-:S05]  /*0d80*/  @P0 IMAD.X R5, R38, 0x1, R14, P1 ;  /* 0x0000000126050824 */ /* 0x004fca00008e060e */
[----:B----4-:R4:W-:Y:S03]  /*0d90*/  @P0 STG.E.U8 desc[UR36][R4.64], R13 ;  /* 0x0000000d04000986 */ /* 0x0109e6000c101124 */
.L_x_12:
[----:B------:R-:W-:Y:S01]  /*0da0*/  IMAD.MOV.U32 R0, RZ, RZ, -0x1 ;  /* 0xffffffffff007424 */ /* 0x000fe200078e00ff */
[----:B------:R-:W-:Y:S01]  /*0db0*/  @!PT LDS RZ, [RZ] ;  /* 0x00000000fffff984 */ /* 0x000fe20000000800 */
[----:B------:R-:W-:Y:S01]  /*0dc0*/  @!PT LDS RZ, [RZ] ;  /* 0x00000000fffff984 */ /* 0x000fe20000000800 */
[----:B------:R-:W-:Y:S01]  /*0dd0*/  @!PT LDS RZ, [RZ] ;  /* 0x00000000fffff984 */ /* 0x000fe20000000800 */
[----:B------:R-:W-:Y:S01]  /*0de0*/  @!PT LDS RZ, [RZ] ;  /* 0x00000000fffff984 */ /* 0x000fe20000000800 */
[----:B------:R5:W-:Y:S06]  /*0df0*/  MEMBAR.SC.CTA ;  /* 0x0000000000007992 */ /* 0x000bec0000000000 */
[----:B-----5:R0:W-:Y:S01]  /*0e00*/  STS [R33], R0 ;  /* 0x0000000021007388 */ /* 0x0201e20000000800 */
[----:B------:R-:W-:Y:S01]  /*0e10*/  @!PT LDS RZ, [RZ] ;  /* 0x00000000fffff984 */ /* 0x000fe20000000800 */
[----:B------:R-:W-:Y:S01]  /*0e20*/  @!PT LDS RZ, [RZ] ;  /* 0x00000000fffff984 */ /* 0x000fe20000000800 */
[----:B------:R-:W-:Y:S01]  /*0e30*/  @!PT LDS RZ, [RZ] ;  /* 0x00000000fffff984 */ /* 0x000fe20000000800 */
[----:B------:R-:W-:Y:S01]  /*0e40*/  @!PT LDS RZ, [RZ] ;  /* 0x00000000fffff984 */ /* 0x000fe20000000800 */
[----:B------:R0:W-:Y:S06]  /*0e50*/  MEMBAR.SC.CTA ;  /* 0x0000000000007992 */ /* 0x0001ec0000000000 */
.L_x_9:
[----:B0-----:R-:W-:Y:S05]  /*0e60*/  BSYNC.RECONVERGENT B1 ;  /* 0x0000000000017941 */ /* 0x001fea0003800200 */
.L_x_1:
[----:B------:R-:W-:Y:S01]  /*0e70*/  BSSY.RECONVERGENT B1, `(.L_x_18) ;  /* 0x00000c0000017945 */ /* 0x000fe20003800200 */
.L_x_28:
[----:B------:R-:W-:Y:S01]  /*0e80*/  ISETP.NE.AND P0, PT, R42, 0x1, PT ;  /* 0x000000012a00780c */ /* 0x000fe20003f05270 */
[----:B------:R-:W-:Y:S05]  /*0e90*/  YIELD ;  /* 0x0000000000007946 */ /* 0x000fea0003800000 */
[----:B------:R-:W-:Y:S07]  /*0ea0*/  BSSY.RELIABLE B7, `(.L_x_19) ;  /* 0x0000063000077945 */ /* 0x000fee0003800100 */
[----:B------:R-:W-:Y:S05]  /*0eb0*/  @P0 BRA `(.L_x_20) ;  /* 0x0000000400680947 */ /* 0x000fea0003800000 */
[----:B----4-:R-:W0:Y:S01]  /*0ec0*/  S2R R5, SR_CgaCtaId ;  /* 0x0000000000057919 */ /* 0x010e220000008800 */
[----:B------:R-:W-:Y:S01]  /*0ed0*/  MOV R0, 0x400 ;  /* 0x0000040000007802 */ /* 0x000fe20000000f00 */
[----:B------:R-:W-:Y:S02]  /*0ee0*/  IMAD.MOV.U32 R12, RZ, RZ, -0x1 ;  /* 0xffffffffff0c7424 */ /* 0x000fe400078e00ff */
[----:B------:R-:W-:Y:S01]  /*0ef0*/  IMAD.MOV.U32 R13, RZ, RZ, 0x1 ;  /* 0x00000001ff0d7424 */ /* 0x000fe200078e00ff */
[----:B0-----:R-:W-:-:S05]  /*0f00*/  LEA R0, R5, R0, 0x18 ;  /* 0x0000000005007211 */ /* 0x001fca00078ec0ff */
[----:B------:R-:W0:Y:S02]  /*0f10*/  ATOMS.CAS R4, [R0], R12, R13 ;  /* 0x0000000c0004738d */ /* 0x000e24000000000d */
[----:B0-----:R-:W-:-:S13]  /*0f20*/  ISETP.NE.AND P0, PT, R4, 0x1, PT ;  /* 0x000000010400780c */ /* 0x001fda0003f05270 */
[----:B------:R-:W-:Y:S05]  /*0f30*/  @!P0 BREAK.RELIABLE B7 ;  /* 0x0000000000078942 */ /* 0x000fea0003800100 */
[----:B------:R-:W-:Y:S05]  /*0f40*/  @P0 BRA `(.L_x_21) ;  /* 0x0000000400600947 */ /* 0x000fea0003800000 */
[----:B------:R-:W0:Y:S02]  /*0f50*/  LDC.64 R4, c[0x0][0x380] ;  /* 0x0000e000ff047b82 */ /* 0x000e240000000a00 */
[----:B0-----:R-:W-:-:S04]  /*0f60*/  ISETP.NE.U32.AND P0, PT, R4, RZ, PT ;  /* 0x000000ff0400720c */ /* 0x001fc80003f05070 */
[----:B------:R-:W-:-:S13]  /*0f70*/  ISETP.NE.AND.EX P0, PT, R5, RZ, PT, P0 ;  /* 0x000000ff0500720c */ /* 0x000fda0003f05300 */
[----:B------:R-:W-:Y:S05]  /*0f80*/  @!P0 BRA `(.L_x_22) ;  /* 0x0000000400048947 */ /* 0x000fea0003800000 */
[----:B------:R-:W-:Y:S02]  /*0f90*/  ISETP.GT.U32.AND P0, PT, R4, RZ, PT ;  /* 0x000000ff0400720c */ /* 0x000fe40003f04070 */
[----:B------:R-:W-:Y:S02]  /*0fa0*/  CS2R R30, SRZ ;  /* 0x00000000001e7805 */ /* 0x000fe4000001ff00 */
[----:B------:R-:W-:-:S13]  /*0fb0*/  ISETP.GT.U32.AND.EX P0, PT, R5, RZ, PT, P0 ;  /* 0x000000ff0500720c */ /* 0x000fda0003f04100 */
[----:B------:R-:W-:-:S05]  /*0fc0*/  @!P0 IADD3 R12, P1, PT, R40, R31, RZ ;  /* 0x0000001f280c8210 */ /* 0x000fca0007f3e0ff */
        /* <DEDUP_REMOVED lines=17> */
.L_x_25:
        /* <DEDUP_REMOVED lines=19> */
.L_x_24:
[----:B------:R-:W-:Y:S05]  /*1210*/  BSYNC.RECONVERGENT B2 ;  /* 0x0000000000027941 */ /* 0x000fea0003800200 */
.L_x_23:
        /* <DEDUP_REMOVED lines=24> */
.L_x_22:
[----:B------:R-:W-:Y:S01]  /*13a0*/  @!PT LDS RZ, [RZ] ;  /* 0x00000000fffff984 */ /* 0x000fe20000000800 */
[----:B------:R-:W-:Y:S01]  /*13b0*/  @!PT LDS RZ, [RZ] ;  /* 0x00000000fffff984 */ /* 0x000fe20000000800 */
[----:B------:R-:W-:Y:S01]  /*13c0*/  @!PT LDS RZ, [RZ] ;  /* 0x00000000fffff984 */ /* 0x000fe20000000800 */
[----:B------:R-:W-:Y:S01]  /*13d0*/  @!PT LDS RZ, [RZ] ;  /* 0x00000000fffff984 */ /* 0x000fe20000000800 */
[----:B------:R4:W-:Y:S06]  /*13e0*/  MEMBAR.SC.CTA ;  /* 0x0000000000007992 */ /* 0x0009ec0000000000 */
[----:B----4-:R4:W-:Y:S01]  /*13f0*/  STS [R0], RZ ;  /* 0x000000ff00007388 */ /* 0x0109e20000000800 */
[----:B------:R-:W-:Y:S01]  /*1400*/  @!PT LDS RZ, [RZ] ;  /* 0x00000000fffff984 */ /* 0x000fe20000000800 */
[----:B------:R-:W-:Y:S01]  /*1410*/  @!PT LDS RZ, [RZ] ;  /* 0x00000000fffff984 */ /* 0x000fe20000000800 */
[----:B------:R-:W-:Y:S01]  /*1420*/  @!PT LDS RZ, [RZ] ;  /* 0x00000000fffff984 */ /* 0x000fe20000000800 */
[----:B------:R-:W-:Y:S01]  /*1430*/  @!PT LDS RZ, [RZ] ;  /* 0x00000000fffff984 */ /* 0x000fe20000000800 */
[----:B------:R5:W-:Y:S06]  /*1440*/  MEMBAR.SC.CTA ;  /* 0x0000000000007992 */ /* 0x000bec0000000000 */
[----:B-----5:R-:W-:Y:S05]  /*1450*/  BRA `(.L_x_26) ;  /* 0x0000000400847947 */ /* 0x020fea0003800000 */
.L_x_20:
[----:B----4-:R-:W0:Y:S01]  /*1460*/  S2R R5, SR_CgaCtaId ;  /* 0x0000000000057919 */ /* 0x010e220000008800 */
[----:B------:R-:W-:-:S04]  /*1470*/  MOV R0, 0x400 ;  /* 0x0000040000007802 */ /* 0x000fc80000000f00 */
[----:B0-----:R-:W-:-:S05]  /*1480*/  LEA R30, R5, R0, 0x18 ;  /* 0x00000000051e7211 */ /* 0x001fca00078ec0ff */
[----:B------:R-:W0:Y:S02]  /*1490*/  LDS R0, [R30] ;  /* 0x000000001e007984 */ /* 0x000e240000000800 */
[----:B0-----:R-:W-:-:S13]  /*14a0*/  ISETP.NE.AND P0, PT, R0, RZ, PT ;  /* 0x000000ff0000720c */ /* 0x001fda0003f05270 */
[----:B------:R-:W-:Y:S05]  /*14b0*/  @!P0 BREAK.RELIABLE B7 ;  /* 0x0000000000078942 */ /* 0x000fea0003800100 */
[----:B------:R-:W-:Y:S05]  /*14c0*/  @!P0 BRA `(.L_x_27) ;  /* 0x0000000000088947 */ /* 0x000fea0003800000 */
.L_x_21:
[----:B------:R-:W-:Y:S05]  /*14d0*/  BSYNC.RELIABLE B7 ;  /* 0x0000000000077941 */ /* 0x000fea0003800100 */
.L_x_19:
[----:B------:R-:W-:Y:S05]  /*14e0*/  BRA `(.L_x_28) ;  /* 0xfffffff800647947 */ /* 0x000fea000383ffff */
.L_x_27:
[----:B------:R-:W0:Y:S02]  /*14f0*/  LDC.64 R4, c[0x0][0x380] ;  /* 0x0000e000ff047b82 */ /* 0x000e240000000a00 */
[----:B0-----:R-:W-:-:S04]  /*1500*/  ISETP.NE.U32.AND P0, PT, R4, RZ, PT ;  /* 0x000000ff0400720c */ /* 0x001fc80003f05070 */
[----:B------:R-:W-:-:S13]  /*1510*/  ISETP.NE.AND.EX P0, PT, R5, RZ, PT, P0 ;  /* 0x000000ff0500720c */ /* 0x000fda0003f05300 */
[----:B------:R-:W-:Y:S05]  /*1520*/  @!P0 BRA `(.L_x_29) ;  /* 0x0000000400208947 */ /* 0x000fea0003800000 */
[----:B------:R-:W-:Y:S01]  /*1530*/  ISETP.GT.U32.AND P0, PT, R4, RZ, PT ;  /* 0x000000ff0400720c */ /* 0x000fe20003f04070 */
[----:B------:R-:W-:Y:S02]  /*1540*/  IMAD.MOV.U32 R31, RZ, RZ, RZ ;  /* 0x000000ffff1f7224 */ /* 0x000fe400078e00ff */
[----:B------:R-:W-:Y:S01]  /*1550*/  IMAD.MOV.U32 R28, RZ, RZ, RZ ;  /* 0x000000ffff1c7224 */ /* 0x000fe200078e00ff */
[----:B------:R-:W-:Y:S02]  /*1560*/  ISETP.GT.U32.AND.EX P1, PT, R5, RZ, PT, P0 ;  /* 0x000000ff0500720c */ /* 0x000fe40003f24100 */
[----:B------:R-:W-:-:S11]  /*1570*/  PLOP3.LUT P0, PT, PT, PT, PT, 0x80, 0x8 ;  /* 0x000000000008781c */ /* 0x000fd60003f0f070 */
[----:B------:R-:W-:Y:S05]  /*1580*/  @P1 BRA `(.L_x_30) ;  /* 0x0000000000201947 */ /* 0x000fea0003800000 */
[----:B------:R-:W-:Y:S01]  /*1590*/  IMAD.IADD R0, R30, 0x1, R31 ;  /* 0x000000011e007824 */ /* 0x000fe200078e021f */
[----:B------:R-:W-:Y:S01]  /*15a0*/  IADD3 R12, P0, PT, R40, R31, RZ ;  /* 0x0000001f280c7210 */ /* 0x000fe20007f1e0ff */
[----:B------:R-:W-:-:S03]  /*15b0*/  IMAD.MOV.U32 R31, RZ, RZ, 0x1 ;  /* 0x00000001ff1f7424 */ /* 0x000fc600078e00ff */
[----:B------:R-:W0:Y:S01]  /*15c0*/  LDS.U8 R15, [R0+0x4] ;  /* 0x00000400000f7984 */ /* 0x000e220000000000 */
[----:B--2---:R-:W-:Y:S01]  /*15d0*/  IMAD.X R13, R38, 0x1, R28, P0 ;  /* 0x00000001260d7824 */ /* 0x004fe200000e061c */
[----:B------:R-:W-:Y:S01]  /*15e0*/  PLOP3.LUT P0, PT, PT, PT, PT, 0x8, 0x80 ;  /* 0x000000000080781c */ /* 0x000fe20003f0e170 */
[----:B------:R-:W-:-:S03]  /*15f0*/  IMAD.MOV.U32 R28, RZ, RZ, RZ ;  /* 0x000000ffff1c7224 */ /* 0x000fc600078e00ff */
[----:B0-----:R0:W-:Y:S09]  /*1600*/  STG.E.U8 desc[UR36][R12.64], R15 ;  /* 0x0000000f0c007986 */ /* 0x0011f2000c101124 */
.L_x_30:
[CC--:B------:R-:W-:Y:S02]  /*1610*/  IADD3 R0, P3, PT, -R31.reuse, R4.reuse, RZ ;  /* 0x000000041f007210 */ /* 0x0c0fe40007f7e1ff */
        /* <DEDUP_REMOVED lines=10> */
.L_x_32:
[C-C-:B------:R-:W-:Y:S01]  /*16c0*/  IMAD.IADD R0, R30.reuse, 0x1, R31.reuse ;  /* 0x000000011e007824 */ /* 0x140fe200078e021f */
[C-C-:B------:R-:W-:Y:S02]  /*16d0*/  IADD3 R14, PT, PT, R30.reuse, 0x1, R31.reuse ;  /* 0x000000011e0e7810 */ /* 0x140fe40007ffe01f */
[C-C-:B------:R-:W-:Y:S02]  /*16e0*/  IADD3 R16, PT, PT, R30.reuse, 0x2, R31.reuse ;  /* 0x000000021e107810 */ /* 0x140fe40007ffe01f */
[----:B------:R-:W-:Y:S01]  /*16f0*/  IADD3 R18, PT, PT, R30, 0x3, R31 ;  /* 0x000000031e127810 */ /* 0x000fe20007ffe01f */
[----:B0-----:R-:W0:Y:S01]  /*1700*/  LDS.U8 R15, [R0+0x4] ;  /* 0x00000400000f7984 */ /* 0x001e220000000000 */
[----:B------:R-:W-:-:S03]  /*1710*/  IADD3 R12, P1, PT, R40, R31, RZ ;  /* 0x0000001f280c7210 */ /* 0x000fc60007f3e0ff */
[----:B------:R-:W4:Y:S02]  /*1720*/  LDS.U8 R17, [R14+0x4] ;  /* 0x000004000e117984 */ /* 0x000f240000000000 */
[--C-:B--2---:R-:W-:Y:S01]  /*1730*/  IMAD.X R13, R38, 0x1, R28.reuse, P1 ;  /* 0x00000001260d7824 */ /* 0x104fe200008e061c */
[----:B------:R-:W-:Y:S01]  /*1740*/  IADD3 R31, P1, PT, R31, 0x4, RZ ;  /* 0x000000041f1f7810 */ /* 0x000fe20007f3e0ff */
[----:B------:R-:W2:Y:S04]  /*1750*/  LDS.U8 R19, [R16+0x4] ;  /* 0x0000040010137984 */ /* 0x000ea80000000000 */
[----:B------:R-:W5:Y:S01]  /*1760*/  LDS.U8 R29, [R18+0x4] ;  /* 0x00000400121d7984 */ /* 0x000f620000000000 */
[----:B------:R-:W-:Y:S01]  /*1770*/  IMAD.X R28, RZ, RZ, R28, P1 ;  /* 0x000000ffff1c7224 */ /* 0x000fe200008e061c */
[----:B------:R-:W-:-:S04]  /*1780*/  ISETP.GE.U32.AND P1, PT, R31, R32, PT ;  /* 0x000000201f00720c */ /* 0x000fc80003f26070 */
[----:B------:R-:W-:Y:S01]  /*1790*/  ISETP.GE.U32.AND.EX P1, PT, R28, R33, PT, P1 ;  /* 0x000000211c00720c */ /* 0x000fe20003f26110 */
[----:B0-----:R0:W-:Y:S04]  /*17a0*/  STG.E.U8 desc[UR36][R12.64], R15 ;  /* 0x0000000f0c007986 */ /* 0x0011e8000c101124 */
[----:B----4-:R0:W-:Y:S04]  /*17b0*/  STG.E.U8 desc[UR36][R12.64+0x1], R17 ;  /* 0x000001110c007986 */ /* 0x0101e8000c101124 */
[----:B--2---:R0:W-:Y:S04]  /*17c0*/  STG.E.U8 desc[UR36][R12.64+0x2], R19 ;  /* 0x000002130c007986 */ /* 0x0041e8000c101124 */
[----:B-----5:R0:W-:Y:S01]  /*17d0*/  STG.E.U8 desc[UR36][R12.64+0x3], R29 ;  /* 0x0000031d0c007986 */ /* 0x0201e2000c101124 */
[----:B------:R-:W-:Y:S05]  /*17e0*/  @!P1 BRA `(.L_x_32) ;  /* 0xfffffffc00b49947 */ /* 0x000fea000383ffff */
[----:B------:R-:W-:Y:S05]  /*17f0*/  BSYNC.RECONVERGENT B2 ;  /* 0x0000000000027941 */ /* 0x000fea0003800200 */
.L_x_31:
[CC--:B------:R-:W-:Y:S01]  /*1800*/  IADD3 R0, P3, PT, -R31.reuse, R4.reuse, RZ ;  /* 0x000000041f007210 */ /* 0x0c0fe20007f7e1ff */
[----:B------:R-:W-:Y:S01]  /*1810*/  BSSY.RECONVERGENT B2, `(.L_x_33) ;  /* 0x0000012000027945 */ /* 0x000fe20003800200 */
[----:B------:R-:W-:Y:S02]  /*1820*/  ISETP.GE.U32.AND P2, PT, R31, R4, PT ;  /* 0x000000041f00720c */ /* 0x000fe40003f46070 */
[----:B------:R-:W-:Y:S01]  /*1830*/  ISETP.LE.U32.AND P1, PT, R0, 0x1, PT ;  /* 0x000000010000780c */ /* 0x000fe20003f23070 */
[----:B------:R-:W-:Y:S01]  /*1840*/  IMAD.X R0, R5, 0x1, ~R28, P3 ;  /* 0x0000000105007824 */ /* 0x000fe200018e0e1c */
[----:B------:R-:W-:-:S04]  /*1850*/  ISETP.GE.U32.AND.EX P2, PT, R28, R5, PT, P2 ;  /* 0x000000051c00720c */ /* 0x000fc80003f46120 */
[----:B------:R-:W-:-:S13]  /*1860*/  ISETP.LE.U32.OR.EX P1, PT, R0, RZ, P2, P1 ;  /* 0x000000ff0000720c */ /* 0x000fda0001723510 */
[----:B------:R-:W-:Y:S05]  /*1870*/  @P1 BRA `(.L_x_34) ;  /* 0x00000000002c1947 */ /* 0x000fea0003800000 */
[C-C-:B0-----:R-:W-:Y:S01]  /*1880*/  IMAD.IADD R15, R30.reuse, 0x1, R31.reuse ;  /* 0x000000011e0f7824 */ /* 0x141fe200078e021f */
[----:B------:R-:W-:Y:S02]  /*1890*/  IADD3 R0, PT, PT, R30, 0x1, R31 ;  /* 0x000000011e007810 */ /* 0x000fe40007ffe01f */
[----:B------:R-:W-:Y:S02]  /*18a0*/  IADD3 R12, P0, PT, R40, R31, RZ ;  /* 0x0000001f280c7210 */ /* 0x000fe40007f1e0ff */
[----:B------:R-:W-:Y:S01]  /*18b0*/  IADD3 R31, P1, PT, R31, 0x2, RZ ;  /* 0x000000021f1f7810 */ /* 0x000fe20007f3e0ff */
[----:B------:R-:W0:Y:S02]  /*18c0*/  LDS.U8 R15, [R15+0x4] ;  /* 0x000004000f0f7984 */ /* 0x000e240000000000 */
[--C-:B--2---:R-:W-:Y:S01]  /*18d0*/  IMAD.X R13, R38, 0x1, R28.reuse, P0 ;  /* 0x00000001260d7824 */ /* 0x104fe200000e061c */
[----:B------:R-:W-:Y:S01]  /*18e0*/  PLOP3.LUT P0, PT, PT, PT, PT, 0x8, 0x80 ;  /* 0x000000000080781c */ /* 0x000fe20003f0e170 */
[----:B------:R-:W2:Y:S01]  /*18f0*/  LDS.U8 R17, [R0+0x4] ;  /* 0x0000040000117984 */ /* 0x000ea20000000000 */
[----:B------:R-:W-:-:S03]  /*1900*/  IMAD.X R28, RZ, RZ, R28, P1 ;  /* 0x000000ffff1c7224 */ /* 0x000fc600008e061c */
[----:B0-----:R4:W-:Y:S04]  /*1910*/  STG.E.U8 desc[UR36][R12.64], R15 ;  /* 0x0000000f0c007986 */ /* 0x0019e8000c101124 */
[----:B--2---:R4:W-:Y:S04]  /*1920*/  STG.E.U8 desc[UR36][R12.64+0x1], R17 ;  /* 0x000001110c007986 */ /* 0x0049e8000c101124 */
.L_x_34:
[----:B------:R-:W-:Y:S05]  /*1930*/  BSYNC.RECONVERGENT B2 ;  /* 0x0000000000027941 */ /* 0x000fea0003800200 */
.L_x_33:
[----:B------:R-:W-:-:S04]  /*1940*/  ISETP.LT.U32.AND P1, PT, R31, R4, PT ;  /* 0x000000041f00720c */ /* 0x000fc80003f21070 */
[----:B------:R-:W-:-:S13]  /*1950*/  ISETP.LT.U32.OR.EX P0, PT, R28, R5, P0, P1 ;  /* 0x000000051c00720c */ /* 0x000fda0000701510 */
[----:B------:R-:W-:Y:S01]  /*1960*/  @P0 IMAD.IADD R0, R30, 0x1, R31 ;  /* 0x000000011e000824 */ /* 0x000fe200078e021f */
[----:B------:R-:W-:-:S04]  /*1970*/  @P0 IADD3 R4, P1, PT, R40, R31, RZ ;  /* 0x0000001f28040210 */ /* 0x000fc80007f3e0ff */
[----:B0---4-:R-:W0:Y:S01]  /*1980*/  @P0 LDS.U8 R13, [R0+0x4] ;  /* 0x00000400000d0984 */ /* 0x011e220000000000 */
[----:B--2---:R-:W-:-:S05]  /*1990*/  @P0 IMAD.X R5, R38, 0x1, R28, P1 ;  /* 0x0000000126050824 */ /* 0x004fca00008e061c */
[----:B0-----:R0:W-:Y:S03]  /*19a0*/  @P0 STG.E.U8 desc[UR36][R4.64], R13 ;  /* 0x0000000d04000986 */ /* 0x0011e6000c101124 */
.L_x_29:
[----:B0-----:R-:W-:Y:S01]  /*19b0*/  IMAD.MOV.U32 R5, RZ, RZ, -0x1 ;  /* 0xffffffffff057424 */ /* 0x001fe200078e00ff */
[----:B------:R-:W-:Y:S01]  /*19c0*/  @!PT LDS RZ, [RZ] ;  /* 0x00000000fffff984 */ /* 0x000fe20000000800 */
[----:B------:R-:W-:Y:S01]  /*19d0*/  @!PT LDS RZ, [RZ] ;  /* 0x00000000fffff984 */ /* 0x000fe20000000800 */
[----:B------:R-:W-:Y:S01]  /*19e0*/  @!PT LDS RZ, [RZ] ;  /* 0x00000000fffff984 */ /* 0x000fe20000000800 */
[----:B------:R-:W-:Y:S01]  /*19f0*/  @!PT LDS RZ, [RZ] ;  /* 0x00000000fffff984 */ /* 0x000fe20000000800 */
[----:B------:R0:W-:Y:S06]  /*1a00*/  MEMBAR.SC.CTA ;  /* 0x0000000000007992 */ /* 0x0001ec0000000000 */
[----:B0-----:R0:W-:Y:S01]  /*1a10*/  STS [R30], R5 ;  /* 0x000000051e007388 */ /* 0x0011e20000000800 */
[----:B------:R-:W-:Y:S01]  /*1a20*/  @!PT LDS RZ, [RZ] ;  /* 0x00000000fffff984 */ /* 0x000fe20000000800 */
[----:B------:R-:W-:Y:S01]  /*1a30*/  @!PT LDS RZ, [RZ] ;  /* 0x00000000fffff984 */ /* 0x000fe20000000800 */
[----:B------:R-:W-:Y:S01]  /*1a40*/  @!PT LDS RZ, [RZ] ;  /* 0x00000000fffff984 */ /* 0x000fe20000000800 */
[----:B------:R-:W-:Y:S01]  /*1a50*/  @!PT LDS RZ, [RZ] ;  /* 0x00000000fffff984 */ /* 0x000fe20000000800 */
[----:B------:R0:W-:Y:S06]  /*1a60*/  MEMBAR.SC.CTA ;  /* 0x0000000000007992 */ /* 0x0001ec0000000000 */
.L_x_26:
[----:B0-----:R-:W-:Y:S05]  /*1a70*/  BSYNC.RECONVERGENT B1 ;  /* 0x0000000000017941 */ /* 0x001fea0003800200 */
.L_x_18:
[----:B------:R-:W-:Y:S01]  /*1a80*/  CS2R R14, SR_CLOCKLO ;  /* 0x00000000000e7805 */ /* 0x000fe20000015000 */
[----:B-1----:R-:W0:Y:S01]  /*1a90*/  MUFU.RCP64H R5, R25 ;  /* 0x0000001900057308 */ /* 0x002e220000001800 */
[----:B------:R-:W-:-:S04]  /*1aa0*/  IMAD.MOV.U32 R4, RZ, RZ, 0x1 ;  /* 0x00000001ff047424 */ /* 0x000fc800078e00ff */
[----:B------:R-:W-:Y:S01]  /*1ab0*/  IADD3 R16, P0, PT, -R2, R14, RZ ;  /* 0x0000000e02107210 */ /* 0x000fe20007f1e1ff */
[----:B------:R-:W-:Y:S01]  /*1ac0*/  UMOV UR4, 0xd2f1a9fc ;  /* 0xd2f1a9fc00047882 */ /* 0x000fe20000000000 */
[----:B------:R-:W-:-:S03]  /*1ad0*/  UMOV UR5, 0x3f50624d ;  /* 0x3f50624d00057882 */ /* 0x000fc60000000000 */
[----:B------:R-:W-:-:S04]  /*1ae0*/  IMAD.X R17, R15, 0x1, ~R3, P0 ;  /* 0x000000010f117824 */ /* 0x000fc800000e0e03 */
[----:B------:R-:W1:Y:S01]  /*1af0*/  I2F.F64.S64 R2, R16 ;  /* 0x0000001000027312 */ /* 0x000e620000301c00 */
[----:B0-----:R-:W-:-:S08]  /*1b00*/  DFMA R12, -R24, R4, 1 ;  /* 0x3ff00000180c742b */ /* 0x001fd00000000104 */
[----:B------:R-:W-:-:S08]  /*1b10*/  DFMA R12, R12, R12, R12 ;  /* 0x0000000c0c0c722b */ /* 0x000fd0000000000c */
[----:B------:R-:W-:Y:S02]  /*1b20*/  DFMA R12, R4, R12, R4 ;  /* 0x0000000c040c722b */ /* 0x000fe40000000004 */
[----:B-1----:R-:W-:-:S06]  /*1b30*/  DMUL R4, R2, UR4 ;  /* 0x0000000402047c28 */ /* 0x002fcc0008000000 */
[----:B------:R-:W-:-:S04]  /*1b40*/  DFMA R14, -R24, R12, 1 ;  /* 0x3ff00000180e742b */ /* 0x000fc8000000010c */
[----:B------:R-:W-:-:S04]  /*1b50*/  FSETP.GEU.AND P1, PT, |R5|, 6.5827683646048100446e-37, PT ;  /* 0x036000000500780b */ /* 0x000fc80003f2e200 */
[----:B------:R-:W-:-:S08]  /*1b60*/  DFMA R14, R12, R14, R12 ;  /* 0x0000000e0c0e722b */ /* 0x000fd0000000000c */
[----:B------:R-:W-:-:S08]  /*1b70*/  DMUL R2, R4, R14 ;  /* 0x0000000e04027228 */ /* 0x000fd00000000000 */
[----:B------:R-:W-:-:S08]  /*1b80*/  DFMA R12, -R24, R2, R4 ;  /* 0x00000002180c722b */ /* 0x000fd00000000104 */
[----:B------:R-:W-:-:S10]  /*1b90*/  DFMA R2, R14, R12, R2 ;  /* 0x0000000c0e02722b */ /* 0x000fd40000000002 */
[----:B----4-:R-:W-:-:S05]  /*1ba0*/  FFMA R0, RZ, R25, R3 ;  /* 0x00000019ff007223 */ /* 0x010fca0000000003 */
[----:B------:R-:W-:-:S13]  /*1bb0*/  FSETP.GT.AND P0, PT, |R0|, 1.469367938527859385e-39, PT ;  /* 0x001000000000780b */ /* 0x000fda0003f04200 */
[----:B------:R-:W-:Y:S05]  /*1bc0*/  @P0 BRA P1, `(.L_x_35) ;  /* 0x0000000000200947 */ /* 0x000fea0000800000 */
[----:B------:R-:W-:Y:S01]  /*1bd0*/  IMAD.MOV.U32 R16, RZ, RZ, R4 ;  /* 0x000000ffff107224 */ /* 0x000fe200078e0004 */
[----:B------:R-:W-:Y:S01]  /*1be0*/  MOV R0, 0x1c30 ;  /* 0x00001c3000007802 */ /* 0x000fe20000000f00 */
[----:B------:R-:W-:Y:S02]  /*1bf0*/  IMAD.MOV.U32 R17, RZ, RZ, R5 ;  /* 0x000000ffff117224 */ /* 0x000fe400078e0005 */
[----:B------:R-:W-:Y:S02]  /*1c00*/  IMAD.MOV.U32 R14, RZ, RZ, R24 ;  /* 0x000000ffff0e7224 */ /* 0x000fe400078e0018 */
[----:B------:R-:W-:-:S07]  /*1c10*/  IMAD.MOV.U32 R15, RZ, RZ, R25 ;  /* 0x000000ffff0f7224 */ /* 0x000fce00078e0019 */
[----:B--23--:R-:W-:Y:S05]  /*1c20*/  CALL.REL.NOINC `($__internal_0_$__cuda_sm20_div_rn_f64_full) ;  /* 0x0000000c00fc7944 */ /* 0x00cfea0003c00000 */
[----:B------:R-:W-:Y:S02]  /*1c30*/  IMAD.MOV.U32 R2, RZ, RZ, R28 ;  /* 0x000000ffff027224 */ /* 0x000fe400078e001c */
[----:B------:R-:W-:-:S07]  /*1c40*/  IMAD.MOV.U32 R3, RZ, RZ, R29 ;  /* 0x000000ffff037224 */ /* 0x000fce00078e001d */
.L_x_35:
[----:B------:R-:W0:Y:S01]  /*1c50*/  MUFU.RCP64H R5, R3 ;  /* 0x0000000300057308 */ /* 0x000e220000001800 */
[----:B------:R-:W-:Y:S01]  /*1c60*/  IMAD.MOV.U32 R4, RZ, RZ, 0x1 ;  /* 0x00000001ff047424 */ /* 0x000fe200078e00ff */
[----:B---3--:R-:W-:Y:S01]  /*1c70*/  FSETP.GEU.AND P1, PT, |R27|, 6.5827683646048100446e-37, PT ;  /* 0x036000001b00780b */ /* 0x008fe20003f2e200 */
[----:B------:R-:W-:Y:S04]  /*1c80*/  BSSY.RECONVERGENT B1, `(.L_x_36) ;  /* 0x0000014000017945 */ /* 0x000fe80003800200 */
[----:B0-----:R-:W-:-:S08]  /*1c90*/  DFMA R12, R4, -R2, 1 ;  /* 0x3ff00000040c742b */ /* 0x001fd00000000802 */
[----:B------:R-:W-:-:S08]  /*1ca0*/  DFMA R12, R12, R12, R12 ;  /* 0x0000000c0c0c722b */ /* 0x000fd0000000000c */
[----:B------:R-:W-:-:S08]  /*1cb0*/  DFMA R12, R4, R12, R4 ;  /* 0x0000000c040c722b */ /* 0x000fd00000000004 */
[----:B------:R-:W-:-:S08]  /*1cc0*/  DFMA R4, R12, -R2, 1 ;  /* 0x3ff000000c04742b */ /* 0x000fd00000000802 */
[----:B------:R-:W-:-:S08]  /*1cd0*/  DFMA R4, R12, R4, R12 ;  /* 0x000000040c04722b */ /* 0x000fd0000000000c */
[----:B------:R-:W-:-:S08]  /*1ce0*/  DMUL R12, R26, R4 ;  /* 0x000000041a0c7228 */ /* 0x000fd00000000000 */
[----:B------:R-:W-:-:S08]  /*1cf0*/  DFMA R14, R12, -R2, R26 ;  /* 0x800000020c0e722b */ /* 0x000fd0000000001a */
[----:B------:R-:W-:-:S10]  /*1d00*/  DFMA R4, R4, R14, R12 ;  /* 0x0000000e0404722b */ /* 0x000fd4000000000c */
[----:B------:R-:W-:-:S05]  /*1d10*/  FFMA R0, RZ, R3, R5 ;  /* 0x00000003ff007223 */ /* 0x000fca0000000005 */
[----:B------:R-:W-:-:S13]  /*1d20*/  FSETP.GT.AND P0, PT, |R0|, 1.469367938527859385e-39, PT ;  /* 0x001000000000780b */ /* 0x000fda0003f04200 */
[----:B------:R-:W-:Y:S05]  /*1d30*/  @P0 BRA P1, `(.L_x_37) ;  /* 0x0000000000200947 */ /* 0x000fea0000800000 */
[----:B------:R-:W-:Y:S01]  /*1d40*/  IMAD.MOV.U32 R16, RZ, RZ, R26 ;  /* 0x000000ffff107224 */ /* 0x000fe200078e001a */
[----:B------:R-:W-:Y:S01]  /*1d50*/  MOV R0, 0x1da0 ;  /* 0x00001da000007802 */ /* 0x000fe20000000f00 */
[----:B------:R-:W-:Y:S02]  /*1d60*/  IMAD.MOV.U32 R17, RZ, RZ, R27 ;  /* 0x000000ffff117224 */ /* 0x000fe400078e001b */
[----:B------:R-:W-:Y:S02]  /*1d70*/  IMAD.MOV.U32 R14, RZ, RZ, R2 ;  /* 0x000000ffff0e7224 */ /* 0x000fe400078e0002 */
[----:B------:R-:W-:-:S07]  /*1d80*/  IMAD.MOV.U32 R15, RZ, RZ, R3 ;  /* 0x000000ffff0f7224 */ /* 0x000fce00078e0003 */
[----:B--2---:R-:W-:Y:S05]  /*1d90*/  CALL.REL.NOINC `($__internal_0_$__cuda_sm20_div_rn_f64_full) ;  /* 0x0000000c00a07944 */ /* 0x004fea0003c00000 */
[----:B------:R-:W-:Y:S02]  /*1da0*/  IMAD.MOV.U32 R4, RZ, RZ, R28 ;  /* 0x000000ffff047224 */ /* 0x000fe400078e001c */
[----:B------:R-:W-:-:S07]  /*1db0*/  IMAD.MOV.U32 R5, RZ, RZ, R29 ;  /* 0x000000ffff057224 */ /* 0x000fce00078e001d */
.L_x_37:
[----:B------:R-:W-:Y:S05]  /*1dc0*/  BSYNC.RECONVERGENT B1 ;  /* 0x0000000000017941 */ /* 0x000fea0003800200 */
.L_x_36:
[----:B------:R-:W-:Y:S01]  /*1dd0*/  VIADD R41, R41, 0x1 ;  /* 0x0000000129297836 */ /* 0x000fe20000000000 */
[C---:B------:R-:W-:Y:S02]  /*1de0*/  DADD R20, R2.reuse, R20 ;  /* 0x0000000002147229 */ /* 0x040fe40000000014 */
[----:B------:R-:W-:Y:S02]  /*1df0*/  DFMA R22, R2, R2, R22 ;  /* 0x000000020216722b */ /* 0x000fe40000000016 */
[----:B------:R-:W-:Y:S01]  /*1e00*/  ISETP.NE.AND P0, PT, R41, 0x64, PT ;  /* 0x000000642900780c */ /* 0x000fe20003f05270 */
[C---:B------:R-:W-:Y:S02]  /*1e10*/  DADD R10, R4.reuse, R10 ;  /* 0x00000000040a7229 */ /* 0x040fe4000000000a */
[----:B------:R-:W-:-:S10]  /*1e20*/  DFMA R8, R4, R4, R8 ;  /* 0x000000040408722b */ /* 0x000fd40000000008 */
[----:B------:R-:W-:Y:S05]  /*1e30*/  @P0 BRA `(.L_x_38) ;  /* 0xffffffe400100947 */ /* 0x000fea000383ffff */
[----:B------:R-:W-:Y:S05]  /*1e40*/  BSYNC.RECONVERGENT B0 ;  /* 0x0000000000007941 */ /* 0x000fea0003800200 */
.L_x_0:
[----:B------:R-:W0:Y:S01]  /*1e50*/  MUFU.RCP64H R3, 100 ;  /* 0x4059000000037908 */ /* 0x000e220000001800 */
[----:B------:R-:W-:Y:S01]  /*1e60*/  IMAD.MOV.U32 R12, RZ, RZ, 0x0 ;  /* 0x00000000ff0c7424 */ /* 0x000fe200078e00ff */
[----:B------:R-:W-:Y:S01]  /*1e70*/  FSETP.GEU.AND P1, PT, |R23|, 6.5827683646048100446e-37, PT ;  /* 0x036000001700780b */ /* 0x000fe20003f2e200 */
[----:B------:R-:W-:Y:S01]  /*1e80*/  IMAD.MOV.U32 R13, RZ, RZ, 0x40590000 ;  /* 0x40590000ff0d7424 */ /* 0x000fe200078e00ff */
[----:B------:R-:W-:Y:S01]  /*1e90*/  BSSY.RECONVERGENT B0, `(.L_x_39) ;  /* 0x0000015000007945 */ /* 0x000fe20003800200 */
[----:B------:R-:W-:-:S06]  /*1ea0*/  IMAD.MOV.U32 R2, RZ, RZ, 0x1 ;  /* 0x00000001ff027424 */ /* 0x000fcc00078e00ff */
[----:B0-----:R-:W-:-:S08]  /*1eb0*/  DFMA R4, R2, -R12, 1 ;  /* 0x3ff000000204742b */ /* 0x001fd0000000080c */
[----:B------:R-:W-:-:S08]  /*1ec0*/  DFMA R4, R4, R4, R4 ;  /* 0x000000040404722b */ /* 0x000fd00000000004 */
[----:B------:R-:W-:-:S08]  /*1ed0*/  DFMA R4, R2, R4, R2 ;  /* 0x000000040204722b */ /* 0x000fd00000000002 */
[----:B------:R-:W-:-:S08]  /*1ee0*/  DFMA R2, R4, -R12, 1 ;  /* 0x3ff000000402742b */ /* 0x000fd0000000080c */
[----:B------:R-:W-:-:S08]  /*1ef0*/  DFMA R2, R4, R2, R4 ;  /* 0x000000020402722b */ /* 0x000fd00000000004 */
[----:B------:R-:W-:-:S08]  /*1f00*/  DMUL R4, R22, R2 ;  /* 0x0000000216047228 */ /* 0x000fd00000000000 */
[----:B------:R-:W-:-:S08]  /*1f10*/  DFMA R12, R4, -100, R22 ;  /* 0xc0590000040c782b */ /* 0x000fd00000000016 */
[----:B------:R-:W-:-:S10]  /*1f20*/  DFMA R2, R2, R12, R4 ;  /* 0x0000000c0202722b */ /* 0x000fd40000000004 */
[----:B------:R-:W-:-:S05]  /*1f30*/  FFMA R0, RZ, 3.390625, R3 ;  /* 0x40590000ff007823 */ /* 0x000fca0000000003 */
[----:B------:R-:W-:-:S13]  /*1f40*/  FSETP.GT.AND P0, PT, |R0|, 1.469367938527859385e-39, PT ;  /* 0x001000000000780b */ /* 0x000fda0003f04200 */
[----:B------:R-:W-:Y:S05]  /*1f50*/  @P0 BRA P1, `(.L_x_40) ;  /* 0x0000000000200947 */ /* 0x000fea0000800000 */
[----:B------:R-:W-:Y:S01]  /*1f60*/  IMAD.MOV.U32 R16, RZ, RZ, R22 ;  /* 0x000000ffff107224 */ /* 0x000fe200078e0016 */
[----:B------:R-:W-:Y:S01]  /*1f70*/  MOV R0, 0x1fc0 ;  /* 0x00001fc000007802 */ /* 0x000fe20000000f00 */
[----:B------:R-:W-:Y:S02]  /*1f80*/  IMAD.MOV.U32 R17, RZ, RZ, R23 ;  /* 0x000000ffff117224 */ /* 0x000fe400078e0017 */
[----:B------:R-:W-:Y:S02]  /*1f90*/  IMAD.MOV.U32 R14, RZ, RZ, RZ ;  /* 0x000000ffff0e7224 */ /* 0x000fe400078e00ff */
[----:B------:R-:W-:-:S07]  /*1fa0*/  IMAD.MOV.U32 R15, RZ, RZ, 0x40590000 ;  /* 0x40590000ff0f7424 */ /* 0x000fce00078e00ff */
[----:B--2---:R-:W-:Y:S05]  /*1fb0*/  CALL.REL.NOINC `($__internal_0_$__cuda_sm20_div_rn_f64_full) ;  /* 0x0000000c00187944 */ /* 0x004fea0003c00000 */
[----:B------:R-:W-:Y:S02]  /*1fc0*/  IMAD.MOV.U32 R2, RZ, RZ, R28 ;  /* 0x000000ffff027224 */ /* 0x000fe400078e001c */
[----:B------:R-:W-:-:S07]  /*1fd0*/  IMAD.MOV.U32 R3, RZ, RZ, R29 ;  /* 0x000000ffff037224 */ /* 0x000fce00078e001d */
.L_x_40:
[----:B------:R-:W-:Y:S05]  /*1fe0*/  BSYNC.RECONVERGENT B0 ;  /* 0x0000000000007941 */ /* 0x000fea0003800200 */
.L_x_39:
        /* <DEDUP_REMOVED lines=25> */
.L_x_42:
[----:B------:R-:W-:Y:S05]  /*2180*/  BSYNC.RECONVERGENT B0 ;  /* 0x0000000000007941 */ /* 0x000fea0003800200 */
.L_x_41:
[----:B------:R-:W-:-:S13]  /*2190*/  LOP3.LUT P0, RZ, R36, R37, RZ, 0xfc, !PT ;  /* 0x0000002524ff7212 */ /* 0x000fda000780fcff */
[----:B------:R-:W-:Y:S05]  /*21a0*/  @P0 EXIT ;  /* 0x000000000000094d */ /* 0x000fea0003800000 */
        /* <DEDUP_REMOVED lines=25> */
.L_x_44:
[----:B------:R-:W-:Y:S05]  /*2340*/  BSYNC.RECONVERGENT B0 ;  /* 0x0000000000007941 */ /* 0x000fea0003800200 */
.L_x_43:
        /* <DEDUP_REMOVED lines=25> */
.L_x_46:
[----:B------:R-:W-:Y:S05]  /*24e0*/  BSYNC.RECONVERGENT B0 ;  /* 0x0000000000007941 */ /* 0x000fea0003800200 */
.L_x_45:
[----:B------:R-:W-:Y:S01]  /*24f0*/  DFMA R16, -R12, R12, R4 ;  /* 0x0000000c0c10722b */ /* 0x000fe20000000104 */
[----:B------:R-:W-:Y:S01]  /*2500*/  IMAD.MOV.U32 R14, RZ, RZ, 0x0 ;  /* 0x00000000ff0e7424 */ /* 0x000fe200078e00ff */
[----:B------:R-:W-:Y:S01]  /*2510*/  BSSY.RECONVERGENT B0, `(.L_x_47) ;  /* 0x0000015000007945 */ /* 0x000fe20003800200 */
[----:B------:R-:W-:-:S03]  /*2520*/  IMAD.MOV.U32 R15, RZ, RZ, 0x3fd80000 ;  /* 0x3fd80000ff0f7424 */ /* 0x000fc600078e00ff */
[----:B------:R-:W0:Y:S04]  /*2530*/  MUFU.RSQ64H R11, R17 ;  /* 0x00000011000b7308 */ /* 0x000e280000001c00 */
[----:B------:R-:W-:-:S05]  /*2540*/  VIADD R10, R17, 0xfcb00000 ;  /* 0xfcb00000110a7836 */ /* 0x000fca0000000000 */
[----:B------:R-:W-:Y:S01]  /*2550*/  ISETP.GE.U32.AND P0, PT, R10, 0x7ca00000, PT ;  /* 0x7ca000000a00780c */ /* 0x000fe20003f06070 */
[----:B0-----:R-:W-:-:S08]  /*2560*/  DMUL R4, R10, R10 ;  /* 0x0000000a0a047228 */ /* 0x001fd00000000000 */
[----:B------:R-:W-:-:S08]  /*2570*/  DFMA R4, R16, -R4, 1 ;  /* 0x3ff000001004742b */ /* 0x000fd00000000804 */
[----:B------:R-:W-:Y:S02]  /*2580*/  DFMA R14, R4, R14, 0.5 ;  /* 0x3fe00000040e742b */ /* 0x000fe4000000000e */
[----:B------:R-:W-:-:S08]  /*2590*/  DMUL R4, R10, R4 ;  /* 0x000000040a047228 */ /* 0x000fd00000000000 */
[----:B------:R-:W-:-:S08]  /*25a0*/  DFMA R18, R14, R4, R10 ;  /* 0x000000040e12722b */ /* 0x000fd0000000000a */
[----:B------:R-:W-:Y:S02]  /*25b0*/  DMUL R20, R16, R18 ;  /* 0x0000001210147228 */ /* 0x000fe40000000000 */
[----:B------:R-:W-:Y:S02]  /*25c0*/  VIADD R15, R19, 0xfff00000 ;  /* 0xfff00000130f7836 */ /* 0x000fe40000000000 */
[----:B------:R-:W-:-:S04]  /*25d0*/  IMAD.MOV.U32 R14, RZ, RZ, R18 ;  /* 0x000000ffff0e7224 */ /* 0x000fc800078e0012 */
[----:B------:R-:W-:-:S08]  /*25e0*/  DFMA R22, R20, -R20, R16 ;  /* 0x800000141416722b */ /* 0x000fd00000000010 */
[----:B------:R-:W-:Y:S01]  /*25f0*/  DFMA R4, R22, R14, R20 ;  /* 0x0000000e1604722b */ /* 0x000fe20000000014 */
[----:B------:R-:W-:Y:S10]  /*2600*/  @!P0 BRA `(.L_x_48) ;  /* 0x0000000000148947 */ /* 0x000ff40003800000 */
[----:B------:R-:W-:Y:S01]  /*2610*/  IMAD.MOV.U32 R19, RZ, RZ, R15 ;  /* 0x000000ffff137224 */ /* 0x000fe200078e000f */
[----:B------:R-:W-:-:S07]  /*2620*/  MOV R0, 0x2640 ;  /* 0x0000264000007802 */ /* 0x000fce0000000f00 */
[----:B--2---:R-:W-:Y:S05]  /*2630*/  CALL.REL.NOINC `($__internal_1_$__cuda_sm20_dsqrt_rn_f64_mediumpath_v1) ;  /* 0x0000000800e47944 */ /* 0x004fea0003c00000 */
[----:B------:R-:W-:Y:S02]  /*2640*/  IMAD.MOV.U32 R4, RZ, RZ, R14 ;  /* 0x000000ffff047224 */ /* 0x000fe400078e000e */
[----:B------:R-:W-:-:S07]  /*2650*/  IMAD.MOV.U32 R5, RZ, RZ, R15 ;  /* 0x000000ffff057224 */ /* 0x000fce00078e000f */
.L_x_48:
[----:B------:R-:W-:Y:S05]  /*2660*/  BSYNC.RECONVERGENT B0 ;  /* 0x0000000000007941 */ /* 0x000fea0003800200 */
.L_x_47:
        /* <DEDUP_REMOVED lines=19> */
[----:B------:R-:W-:Y:S01]  /*27a0*/  MOV R0, 0x27d0 ;  /* 0x000027d000007802 */ /* 0x000fe20000000f00 */
[----:B------:R-:W-:-:S07]  /*27b0*/  IMAD.MOV.U32 R19, RZ, RZ, R11 ;  /* 0x000000ffff137224 */ /* 0x000fce00078e000b */
[----:B--2---:R-:W-:Y:S05]  /*27c0*/  CALL.REL.NOINC `($__internal_1_$__cuda_sm20_dsqrt_rn_f64_mediumpath_v1) ;  /* 0x0000000800807944 */ /* 0x004fea0003c00000 */
.L_x_50:
[----:B------:R-:W-:Y:S05]  /*27d0*/  BSYNC.RECONVERGENT B0 ;  /* 0x0000000000007941 */ /* 0x000fea0003800200 */
.L_x_49:
        /* <DEDUP_REMOVED lines=13> */
[----:B------:R-:W-:Y:S02]  /*28b0*/  DFMA R2, R2, R16, R10 ;  /* 0x000000100202722b */ /* 0x000fe4000000000a */
[----:B------:R-:W-:Y:S02]  /*28c0*/  DMUL R10, R8, 1000000 ;  /* 0x412e8480080a7828 */ /* 0x000fe40000000000 */
[----:B------:R-:W-:-:S06]  /*28d0*/  DMUL R8, R14, 1000000 ;  /* 0x412e84800e087828 */ /* 0x000fcc0000000000 */
[----:B------:R-:W-:-:S05]  /*28e0*/  FFMA R0, RZ, 10.9073486328125, R3 ;  /* 0x412e8480ff007823 */ /* 0x000fca0000000003 */
        /* <DEDUP_REMOVED lines=10> */
.L_x_52:
[----:B------:R-:W-:Y:S05]  /*2990*/  BSYNC.RECONVERGENT B0 ;  /* 0x0000000000007941 */ /* 0x000fea0003800200 */
.L_x_51:
        /* <DEDUP_REMOVED lines=25> */
.L_x_54:
[----:B------:R-:W-:Y:S05]  /*2b30*/  BSYNC.RECONVERGENT B0 ;  /* 0x0000000000007941 */ /* 0x000fea0003800200 */
.L_x_53:
[----:B------:R-:W0:Y:S01]  /*2b40*/  LDC R16, c[0x0][0x380] ;  /* 0x0000e000ff107b82 */ /* 0x000e220000000800 */
[----:B------:R-:W-:Y:S01]  /*2b50*/  MOV R0, 0x0 ;  /* 0x0000000000007802 */ /* 0x000fe20000000f00 */
[----:B------:R1:W-:Y:S01]  /*2b60*/  STL.64 [R1+0x8], R10 ;  /* 0x0000080a01007387 */ /* 0x0003e20000100a00 */
[----:B------:R-:W3:Y:S03]  /*2b70*/  LDCU.64 UR4, c[0x4][0x8] ;  /* 0x01000100ff0477ac */ /* 0x000ee60008000a00 */
[----:B------:R1:W-:Y:S02]  /*2b80*/  STL.64 [R1+0x10], R8 ;  /* 0x0000100801007387 */ /* 0x0003e40000100a00 */
[----:B------:R1:W4:Y:S02]  /*2b90*/  LDC.64 R14, c[0x4][R0] ;  /* 0x01000000000e7b82 */ /* 0x0003240000000a00 */
[----:B------:R1:W-:Y:S04]  /*2ba0*/  STL.64 [R1+0x18], R2 ;  /* 0x0000180201007387 */ /* 0x0003e80000100a00 */
[----:B------:R1:W-:Y:S01]  /*2bb0*/  STL.64 [R1+0x20], R12 ;  /* 0x0000200c01007387 */ /* 0x0003e20000100a00 */
[----:B---3--:R-:W-:-:S02]  /*2bc0*/  IMAD.U32 R4, RZ, RZ, UR4 ;  /* 0x00000004ff047e24 */ /* 0x008fc4000f8e00ff */
[----:B------:R-:W-:Y:S01]  /*2bd0*/  IMAD.U32 R5, RZ, RZ, UR5 ;  /* 0x00000005ff057e24 */ /* 0x000fe2000f8e00ff */
[----:B0-----:R1:W-:Y:S06]  /*2be0*/  STL [R1], R16 ;  /* 0x0000001001007387 */ /* 0x0013ec0000100800 */
[----:B------:R-:W-:-:S07]  /*2bf0*/  LEPC R20, `(.L_x_55) ;  /* 0x000000001014794e */ /* 0x000fce0000000000 */
[----:B-12-4-:R-:W-:Y:S05]  /*2c00*/  CALL.ABS.NOINC R14 ;  /* 0x000000000e007343 */ /* 0x016fea0003c00000 */
.L_x_55:
[----:B------:R-:W-:Y:S05]  /*2c10*/  EXIT ;  /* 0x000000000000794d */ /* 0x000fea0003800000 */
        .weak           $__internal_0_$__cuda_sm20_div_rn_f64_full
        .type           $__internal_0_$__cuda_sm20_div_rn_f64_full,@function
        .size           $__internal_0_$__cuda_sm20_div_rn_f64_full,($__internal_1_$__cuda_sm20_dsqrt_rn_f64_mediumpath_v1 - $__internal_0_$__cuda_sm20_div_rn_f64_full)
$__internal_0_$__cuda_sm20_div_rn_f64_full:
[C---:B------:R-:W-:Y:S01]  /*2c20*/  FSETP.GEU.AND P0, PT, |R15|.reuse, 1.469367938527859385e-39, PT ;  /* 0x001000000f00780b */ /* 0x040fe20003f0e200 */
[----:B------:R-:W-:Y:S01]  /*2c30*/  IMAD.MOV.U32 R30, RZ, RZ, 0x1 ;  /* 0x00000001ff1e7424 */ /* 0x000fe200078e00ff */
[----:B------:R-:W-:Y:S01]  /*2c40*/  LOP3.LUT R12, R15, 0x800fffff, RZ, 0xc0, !PT ;  /* 0x800fffff0f0c7812 */ /* 0x000fe200078ec0ff */
[----:B------:R-:W-:Y:S01]  /*2c50*/  BSSY.RECONVERGENT B2, `(.L_x_56) ;  /* 0x0000054000027945 */ /* 0x000fe20003800200 */
[C---:B------:R-:W-:Y:S02]  /*2c60*/  FSETP.GEU.AND P2, PT, |R17|.reuse, 1.469367938527859385e-39, PT ;  /* 0x001000001100780b */ /* 0x040fe40003f4e200 */
[----:B------:R-:W-:Y:S01]  /*2c70*/  LOP3.LUT R13, R12, 0x3ff00000, RZ, 0xfc, !PT ;  /* 0x3ff000000c0d7812 */ /* 0x000fe200078efcff */
[----:B------:R-:W-:Y:S01]  /*2c80*/  IMAD.MOV.U32 R12, RZ, RZ, R14 ;  /* 0x000000ffff0c7224 */ /* 0x000fe200078e000e */
[----:B------:R-:W-:Y:S02]  /*2c90*/  LOP3.LUT R28, R17, 0x7ff00000, RZ, 0xc0, !PT ;  /* 0x7ff00000111c7812 */ /* 0x000fe400078ec0ff */
[----:B------:R-:W-:-:S03]  /*2ca0*/  LOP3.LUT R39, R15, 0x7ff00000, RZ, 0xc0, !PT ;  /* 0x7ff000000f277812 */ /* 0x000fc600078ec0ff */
[----:B------:R-:W-:Y:S01]  /*2cb0*/  @!P0 DMUL R12, R14, 8.98846567431157953865e+307 ;  /* 0x7fe000000e0c8828 */ /* 0x000fe20000000000 */
[C---:B------:R-:W-:Y:S01]  /*2cc0*/  ISETP.GE.U32.AND P1, PT, R28.reuse, R39, PT ;  /* 0x000000271c00720c */ /* 0x040fe20003f26070 */
[----:B------:R-:W-:Y:S02]  /*2cd0*/  IMAD.MOV.U32 R43, RZ, RZ, R28 ;  /* 0x000000ffff2b7224 */ /* 0x000fe400078e001c */
[----:B------:R-:W-:Y:S01]  /*2ce0*/  @!P2 LOP3.LUT R29, R15, 0x7ff00000, RZ, 0xc0, !PT ;  /* 0x7ff000000f1da812 */ /* 0x000fe200078ec0ff */
[----:B------:R-:W-:Y:S01]  /*2cf0*/  @!P2 IMAD.MOV.U32 R32, RZ, RZ, RZ ;  /* 0x000000ffff20a224 */ /* 0x000fe200078e00ff */
[----:B------:R-:W0:Y:S02]  /*2d00*/  MUFU.RCP64H R31, R13 ;  /* 0x0000000d001f7308 */ /* 0x000e240000001800 */
[----:B------:R-:W-:Y:S01]  /*2d10*/  @!P2 ISETP.GE.U32.AND P3, PT, R28, R29, PT ;  /* 0x0000001d1c00a20c */ /* 0x000fe20003f66070 */
[----:B------:R-:W-:Y:S01]  /*2d20*/  IMAD.MOV.U32 R29, RZ, RZ, 0x1ca00000 ;  /* 0x1ca00000ff1d7424 */ /* 0x000fe200078e00ff */
[----:B------:R-:W-:-:S04]  /*2d30*/  @!P0 LOP3.LUT R39, R13, 0x7ff00000, RZ, 0xc0, !PT ;  /* 0x7ff000000d278812 */ /* 0x000fc800078ec0ff */
[----:B------:R-:W-:Y:S01]  /*2d40*/  @!P2 SEL R33, R29, 0x63400000, !P3 ;  /* 0x634000001d21a807 */ /* 0x000fe20005800000 */
[----:B------:R-:W-:-:S03]  /*2d50*/  VIADD R44, R39, 0xffffffff ;  /* 0xffffffff272c7836 */ /* 0x000fc60000000000 */
[----:B------:R-:W-:-:S04]  /*2d60*/  @!P2 LOP3.LUT R33, R33, 0x80000000, R17, 0xf8, !PT ;  /* 0x800000002121a812 */ /* 0x000fc800078ef811 */
[----:B------:R-:W-:Y:S01]  /*2d70*/  @!P2 LOP3.LUT R33, R33, 0x100000, RZ, 0xfc, !PT ;  /* 0x001000002121a812 */ /* 0x000fe200078efcff */
[----:B0-----:R-:W-:-:S08]  /*2d80*/  DFMA R18, R30, -R12, 1 ;  /* 0x3ff000001e12742b */ /* 0x001fd0000000080c */
[----:B------:R-:W-:-:S08]  /*2d90*/  DFMA R18, R18, R18, R18 ;  /* 0x000000121212722b */ /* 0x000fd00000000012 */
[----:B------:R-:W-:Y:S01]  /*2da0*/  DFMA R30, R30, R18, R30 ;  /* 0x000000121e1e722b */ /* 0x000fe2000000001e */
[----:B------:R-:W-:Y:S01]  /*2db0*/  SEL R19, R29, 0x63400000, !P1 ;  /* 0x634000001d137807 */ /* 0x000fe20004800000 */
[----:B------:R-:W-:-:S03]  /*2dc0*/  IMAD.MOV.U32 R18, RZ, RZ, R16 ;  /* 0x000000ffff127224 */ /* 0x000fc600078e0010 */
[----:B------:R-:W-:-:S03]  /*2dd0*/  LOP3.LUT R19, R19, 0x800fffff, R17, 0xf8, !PT ;  /* 0x800fffff13137812 */ /* 0x000fc600078ef811 */
[----:B------:R-:W-:-:S03]  /*2de0*/  DFMA R34, R30, -R12, 1 ;  /* 0x3ff000001e22742b */ /* 0x000fc6000000080c */
[----:B------:R-:W-:-:S05]  /*2df0*/  @!P2 DFMA R18, R18, 2, -R32 ;  /* 0x400000001212a82b */ /* 0x000fca0000000820 */
[----:B------:R-:W-:-:S05]  /*2e00*/  DFMA R34, R30, R34, R30 ;  /* 0x000000221e22722b */ /* 0x000fca000000001e */
[----:B------:R-:W-:-:S03]  /*2e10*/  @!P2 LOP3.LUT R43, R19, 0x7ff00000, RZ, 0xc0, !PT ;  /* 0x7ff00000132ba812 */ /* 0x000fc600078ec0ff */
[----:B------:R-:W-:Y:S02]  /*2e20*/  DMUL R30, R34, R18 ;  /* 0x00000012221e7228 */ /* 0x000fe40000000000 */
[----:B------:R-:W-:-:S05]  /*2e30*/  VIADD R32, R43, 0xffffffff ;  /* 0xffffffff2b207836 */ /* 0x000fca0000000000 */
[----:B------:R-:W-:Y:S01]  /*2e40*/  ISETP.GT.U32.AND P0, PT, R32, 0x7feffffe, PT ;  /* 0x7feffffe2000780c */ /* 0x000fe20003f04070 */
[----:B------:R-:W-:-:S03]  /*2e50*/  DFMA R32, R30, -R12, R18 ;  /* 0x8000000c1e20722b */ /* 0x000fc60000000012 */
[----:B------:R-:W-:-:S05]  /*2e60*/  ISETP.GT.U32.OR P0, PT, R44, 0x7feffffe, P0 ;  /* 0x7feffffe2c00780c */ /* 0x000fca0000704470 */
[----:B------:R-:W-:-:S08]  /*2e70*/  DFMA R30, R34, R32, R30 ;  /* 0x00000020221e722b */ /* 0x000fd0000000001e */
[----:B------:R-:W-:Y:S05]  /*2e80*/  @P0 BRA `(.L_x_57) ;  /* 0x00000000006c0947 */ /* 0x000fea0003800000 */
[----:B------:R-:W-:-:S04]  /*2e90*/  LOP3.LUT R17, R15, 0x7ff00000, RZ, 0xc0, !PT ;  /* 0x7ff000000f117812 */ /* 0x000fc800078ec0ff */
[CC--:B------:R-:W-:Y:S02]  /*2ea0*/  VIADDMNMX R16, R28.reuse, -R17.reuse, 0xb9600000, !PT ;  /* 0xb96000001c107446 */ /* 0x0c0fe40007800911 */
[----:B------:R-:W-:Y:S02]  /*2eb0*/  ISETP.GE.U32.AND P0, PT, R28, R17, PT ;  /* 0x000000111c00720c */ /* 0x000fe40003f06070 */
[----:B------:R-:W-:Y:S02]  /*2ec0*/  VIMNMX R16, PT, PT, R16, 0x46a00000, PT ;  /* 0x46a0000010107848 */ /* 0x000fe40003fe0100 */
[----:B------:R-:W-:-:S05]  /*2ed0*/  SEL R29, R29, 0x63400000, !P0 ;  /* 0x634000001d1d7807 */ /* 0x000fca0004000000 */
[----:B------:R-:W-:Y:S02]  /*2ee0*/  IMAD.IADD R32, R16, 0x1, -R29 ;  /* 0x0000000110207824 */ /* 0x000fe400078e0a1d */
[----:B------:R-:W-:Y:S02]  /*2ef0*/  IMAD.MOV.U32 R16, RZ, RZ, RZ ;  /* 0x000000ffff107224 */ /* 0x000fe400078e00ff */
[----:B------:R-:W-:-:S06]  /*2f00*/  VIADD R17, R32, 0x7fe00000 ;  /* 0x7fe0000020117836 */ /* 0x000fcc0000000000 */
[----:B------:R-:W-:-:S10]  /*2f10*/  DMUL R28, R30, R16 ;  /* 0x000000101e1c7228 */ /* 0x000fd40000000000 */
[----:B------:R-:W-:-:S13]  /*2f20*/  FSETP.GTU.AND P0, PT, |R29|, 1.469367938527859385e-39, PT ;  /* 0x001000001d00780b */ /* 0x000fda0003f0c200 */
[----:B------:R-:W-:Y:S05]  /*2f30*/  @P0 BRA `(.L_x_58) ;  /* 0x0000000000940947 */ /* 0x000fea0003800000 */
[----:B------:R-:W-:Y:S01]  /*2f40*/  DFMA R12, R30, -R12, R18 ;  /* 0x8000000c1e0c722b */ /* 0x000fe20000000012 */
[----:B------:R-:W-:-:S09]  /*2f50*/  IMAD.MOV.U32 R16, RZ, RZ, RZ ;  /* 0x000000ffff107224 */ /* 0x000fd200078e00ff */
[C---:B------:R-:W-:Y:S02]  /*2f60*/  FSETP.NEU.AND P0, PT, R13.reuse, RZ, PT ;  /* 0x000000ff0d00720b */ /* 0x040fe40003f0d000 */
[----:B------:R-:W-:-:S04]  /*2f70*/  LOP3.LUT R15, R13, 0x80000000, R15, 0x48, !PT ;  /* 0x800000000d0f7812 */ /* 0x000fc800078e480f */
[----:B------:R-:W-:-:S07]  /*2f80*/  LOP3.LUT R17, R15, R17, RZ, 0xfc, !PT ;  /* 0x000000110f117212 */ /* 0x000fce00078efcff */
[----:B------:R-:W-:Y:S05]  /*2f90*/  @!P0 BRA `(.L_x_58) ;  /* 0x00000000007c8947 */ /* 0x000fea0003800000 */
[----:B------:R-:W-:Y:S01]  /*2fa0*/  IMAD.MOV R13, RZ, RZ, -R32 ;  /* 0x000000ffff0d7224 */ /* 0x000fe200078e0a20 */
[----:B------:R-:W-:Y:S01]  /*2fb0*/  DMUL.RP R16, R30, R16 ;  /* 0x000000101e107228 */ /* 0x000fe20000008000 */
[----:B------:R-:W-:-:S06]  /*2fc0*/  IMAD.MOV.U32 R12, RZ, RZ, RZ ;  /* 0x000000ffff0c7224 */ /* 0x000fcc00078e00ff */
[----:B------:R-:W-:-:S03]  /*2fd0*/  DFMA R12, R28, -R12, R30 ;  /* 0x8000000c1c0c722b */ /* 0x000fc6000000001e */
[----:B------:R-:W-:-:S03]  /*2fe0*/  LOP3.LUT R15, R17, R15, RZ, 0x3c, !PT ;  /* 0x0000000f110f7212 */ /* 0x000fc600078e3cff */
[----:B------:R-:W-:-:S04]  /*2ff0*/  IADD3 R12, PT, PT, -R32, -0x43300000, RZ ;  /* 0xbcd00000200c7810 */ /* 0x000fc80007ffe1ff */
[----:B------:R-:W-:-:S04]  /*3000*/  FSETP.NEU.AND P0, PT, |R13|, R12, PT ;  /* 0x0000000c0d00720b */ /* 0x000fc80003f0d200 */
[----:B------:R-:W-:Y:S02]  /*3010*/  FSEL R28, R16, R28, !P0 ;  /* 0x0000001c101c7208 */ /* 0x000fe40004000000 */
[----:B------:R-:W-:Y:S01]  /*3020*/  FSEL R29, R15, R29, !P0 ;  /* 0x0000001d0f1d7208 */ /* 0x000fe20004000000 */
[----:B------:R-:W-:Y:S06]  /*3030*/  BRA `(.L_x_58) ;  /* 0x0000000000547947 */ /* 0x000fec0003800000 */
.L_x_57:
[----:B------:R-:W-:-:S14]  /*3040*/  DSETP.NAN.AND P0, PT, R16, R16, PT ;  /* 0x000000101000722a */ /* 0x000fdc0003f08000 */
[----:B------:R-:W-:Y:S05]  /*3050*/  @P0 BRA `(.L_x_59) ;  /* 0x0000000000440947 */ /* 0x000fea0003800000 */
[----:B------:R-:W-:-:S14]  /*3060*/  DSETP.NAN.AND P0, PT, R14, R14, PT ;  /* 0x0000000e0e00722a */ /* 0x000fdc0003f08000 */
[----:B------:R-:W-:Y:S05]  /*3070*/  @P0 BRA `(.L_x_60) ;  /* 0x0000000000300947 */ /* 0x000fea0003800000 */
[----:B------:R-:W-:Y:S01]  /*3080*/  ISETP.NE.AND P0, PT, R43, R39, PT ;  /* 0x000000272b00720c */ /* 0x000fe20003f05270 */
[----:B------:R-:W-:Y:S02]  /*3090*/  IMAD.MOV.U32 R28, RZ, RZ, 0x0 ;  /* 0x00000000ff1c7424 */ /* 0x000fe400078e00ff */
[----:B------:R-:W-:-:S10]  /*30a0*/  IMAD.MOV.U32 R29, RZ, RZ, -0x80000 ;  /* 0xfff80000ff1d7424 */ /* 0x000fd400078e00ff */
[----:B------:R-:W-:Y:S05]  /*30b0*/  @!P0 BRA `(.L_x_58) ;  /* 0x0000000000348947 */ /* 0x000fea0003800000 */
[----:B------:R-:W-:Y:S02]  /*30c0*/  ISETP.NE.AND P0, PT, R43, 0x7ff00000, PT ;  /* 0x7ff000002b00780c */ /* 0x000fe40003f05270 */
[----:B------:R-:W-:Y:S02]  /*30d0*/  LOP3.LUT R29, R17, 0x80000000, R15, 0x48, !PT ;  /* 0x80000000111d7812 */ /* 0x000fe400078e480f */
[----:B------:R-:W-:-:S13]  /*30e0*/  ISETP.EQ.OR P0, PT, R39, RZ, !P0 ;  /* 0x000000ff2700720c */ /* 0x000fda0004702670 */
[----:B------:R-:W-:Y:S01]  /*30f0*/  @P0 LOP3.LUT R12, R29, 0x7ff00000, RZ, 0xfc, !PT ;  /* 0x7ff000001d0c0812 */ /* 0x000fe200078efcff */
[----:B------:R-:W-:Y:S02]  /*3100*/  @!P0 IMAD.MOV.U32 R28, RZ, RZ, RZ ;  /* 0x000000ffff1c8224 */ /* 0x000fe400078e00ff */
[----:B------:R-:W-:Y:S02]  /*3110*/  @P0 IMAD.MOV.U32 R28, RZ, RZ, RZ ;  /* 0x000000ffff1c0224 */ /* 0x000fe400078e00ff */
[----:B------:R-:W-:Y:S01]  /*3120*/  @P0 IMAD.MOV.U32 R29, RZ, RZ, R12 ;  /* 0x000000ffff1d0224 */ /* 0x000fe200078e000c */
[----:B------:R-:W-:Y:S06]  /*3130*/  BRA `(.L_x_58) ;  /* 0x0000000000147947 */ /* 0x000fec0003800000 */
.L_x_60:
[----:B------:R-:W-:Y:S01]  /*3140*/  LOP3.LUT R29, R15, 0x80000, RZ, 0xfc, !PT ;  /* 0x000800000f1d7812 */ /* 0x000fe200078efcff */
[----:B------:R-:W-:Y:S01]  /*3150*/  IMAD.MOV.U32 R28, RZ, RZ, R14 ;  /* 0x000000ffff1c7224 */ /* 0x000fe200078e000e */
[----:B------:R-:W-:Y:S06]  /*3160*/  BRA `(.L_x_58) ;  /* 0x0000000000087947 */ /* 0x000fec0003800000 */
.L_x_59:
[----:B------:R-:W-:Y:S01]  /*3170*/  LOP3.LUT R29, R17, 0x80000, RZ, 0xfc, !PT ;  /* 0x00080000111d7812 */ /* 0x000fe200078efcff */
[----:B------:R-:W-:-:S07]  /*3180*/  IMAD.MOV.U32 R28, RZ, RZ, R16 ;  /* 0x000000ffff1c7224 */ /* 0x000fce00078e0010 */
.L_x_58:
[----:B------:R-:W-:Y:S05]  /*3190*/  BSYNC.RECONVERGENT B2 ;  /* 0x0000000000027941 */ /* 0x000fea0003800200 */
.L_x_56:
[----:B------:R-:W-:Y:S02]  /*31a0*/  IMAD.MOV.U32 R12, RZ, RZ, R0 ;  /* 0x000000ffff0c7224 */ /* 0x000fe400078e0000 */
[----:B------:R-:W-:-:S04]  /*31b0*/  IMAD.MOV.U32 R13, RZ, RZ, 0x0 ;  /* 0x00000000ff0d7424 */ /* 0x000fc800078e00ff */
[----:B------:R-:W-:Y:S05]  /*31c0*/  RET.REL.NODEC R12 `(_Z19kernelBenchmarkWarpmPcS_i) ;  /* 0xffffffcc0c8c7950 */ /* 0x000fea0003c3ffff */
        .weak           $__internal_1_$__cuda_sm20_dsqrt_rn_f64_mediumpath_v1
        .type           $__internal_1_$__cuda_sm20_dsqrt_rn_f64_mediumpath_v1,@function
        .size           $__internal_1_$__cuda_sm20_dsqrt_rn_f64_mediumpath_v1,(.L_x_67 - $__internal_1_$__cuda_sm20_dsqrt_rn_f64_mediumpath_v1)
$__internal_1_$__cuda_sm20_dsqrt_rn_f64_mediumpath_v1:
[----:B------:R-:W-:Y:S01]  /*31d0*/  ISETP.GE.U32.AND P0, PT, R10, -0x3400000, PT ;  /* 0xfcc000000a00780c */ /* 0x000fe20003f06070 */
[----:B------:R-:W-:Y:S01]  /*31e0*/  BSSY.RECONVERGENT B1, `(.L_x_61) ;  /* 0x000002b000017945 */ /* 0x000fe20003800200 */
[----:B------:R-:W-:Y:S02]  /*31f0*/  IMAD.MOV.U32 R14, RZ, RZ, R16 ;  /* 0x000000ffff0e7224 */ /* 0x000fe400078e0010 */
[----:B------:R-:W-:Y:S02]  /*3200*/  IMAD.MOV.U32 R15, RZ, RZ, R17 ;  /* 0x000000ffff0f7224 */ /* 0x000fe400078e0011 */
[----:B------:R-:W-:Y:S02]  /*3210*/  IMAD.MOV.U32 R16, RZ, RZ, R18 ;  /* 0x000000ffff107224 */ /* 0x000fe400078e0012 */
[----:B------:R-:W-:Y:S02]  /*3220*/  IMAD.MOV.U32 R17, RZ, RZ, R19 ;  /* 0x000000ffff117224 */ /* 0x000fe400078e0013 */
[----:B------:R-:W-:-:S02]  /*3230*/  IMAD.MOV.U32 R10, RZ, RZ, R22 ;  /* 0x000000ffff0a7224 */ /* 0x000fc400078e0016 */
[----:B------:R-:W-:Y:S02]  /*3240*/  IMAD.MOV.U32 R11, RZ, RZ, R23 ;  /* 0x000000ffff0b7224 */ /* 0x000fe400078e0017 */
[----:B------:R-:W-:Y:S02]  /*3250*/  IMAD.MOV.U32 R18, RZ, RZ, R20 ;  /* 0x000000ffff127224 */ /* 0x000fe400078e0014 */
[----:B------:R-:W-:Y:S01]  /*3260*/  IMAD.MOV.U32 R19, RZ, RZ, R21 ;  /* 0x000000ffff137224 */ /* 0x000fe200078e0015 */
[----:B------:R-:W-:Y:S06]  /*3270*/  @!P0 BRA `(.L_x_62) ;  /* 0x0000000000208947 */ /* 0x000fec0003800000 */
[----:B------:R-:W-:-:S10]  /*3280*/  DFMA.RM R10, R10, R16, R18 ;  /* 0x000000100a0a722b */ /* 0x000fd40000004012 */
[----:B------:R-:W-:-:S05]  /*3290*/  IADD3 R16, P0, PT, R10, 0x1, RZ ;  /* 0x000000010a107810 */ /* 0x000fca0007f1e0ff */
[----:B------:R-:W-:-:S06]  /*32a0*/  IMAD.X R17, RZ, RZ, R11, P0 ;  /* 0x000000ffff117224 */ /* 0x000fcc00000e060b */
[----:B------:R-:W-:-:S08]  /*32b0*/  DFMA.RP R14, -R10, R16, R14 ;  /* 0x000000100a0e722b */ /* 0x000fd0000000810e */
[----:B------:R-:W-:-:S06]  /*32c0*/  DSETP.GT.AND P0, PT, R14, RZ, PT ;  /* 0x000000ff0e00722a */ /* 0x000fcc0003f04000 */
[----:B------:R-:W-:Y:S02]  /*32d0*/  FSEL R10, R16, R10, P0 ;  /* 0x0000000a100a7208 */ /* 0x000fe40000000000 */
[----:B------:R-:W-:Y:S01]  /*32e0*/  FSEL R11, R17, R11, P0 ;  /* 0x0000000b110b7208 */ /* 0x000fe20000000000 */
[----:B------:R-:W-:Y:S06]  /*32f0*/  BRA `(.L_x_63) ;  /* 0x0000000000647947 */ /* 0x000fec0003800000 */
.L_x_62:
[----:B------:R-:W-:-:S14]  /*3300*/  DSETP.NE.AND P0, PT, R14, RZ, PT ;  /* 0x000000ff0e00722a */ /* 0x000fdc0003f05000 */
[----:B------:R-:W-:Y:S05]  /*3310*/  @!P0 BRA `(.L_x_64) ;  /* 0x0000000000588947 */ /* 0x000fea0003800000 */
[----:B------:R-:W-:-:S13]  /*3320*/  ISETP.GE.AND P0, PT, R15, RZ, PT ;  /* 0x000000ff0f00720c */ /* 0x000fda0003f06270 */
[----:B------:R-:W-:Y:S02]  /*3330*/  @!P0 IMAD.MOV.U32 R10, RZ, RZ, 0x0 ;  /* 0x00000000ff0a8424 */ /* 0x000fe400078e00ff */
[----:B------:R-:W-:Y:S01]  /*3340*/  @!P0 IMAD.MOV.U32 R11, RZ, RZ, -0x80000 ;  /* 0xfff80000ff0b8424 */ /* 0x000fe200078e00ff */
[----:B------:R-:W-:Y:S06]  /*3350*/  @!P0 BRA `(.L_x_63) ;  /* 0x00000000004c8947 */ /* 0x000fec0003800000 */
[----:B------:R-:W-:-:S13]  /*3360*/  ISETP.GT.AND P0, PT, R15, 0x7fefffff, PT ;  /* 0x7fefffff0f00780c */ /* 0x000fda0003f04270 */
[----:B------:R-:W-:Y:S05]  /*3370*/  @P0 BRA `(.L_x_64) ;  /* 0x0000000000400947 */ /* 0x000fea0003800000 */
[----:B------:R-:W-:Y:S01]  /*3380*/  DMUL R10, R14, 8.11296384146066816958e+31 ;  /* 0x469000000e0a7828 */ /* 0x000fe20000000000 */
[----:B------:R-:W-:Y:S02]  /*3390*/  IMAD.MOV.U32 R18, RZ, RZ, 0x0 ;  /* 0x00000000ff127424 */ /* 0x000fe400078e00ff */
[----:B------:R-:W-:Y:S02]  /*33a0*/  IMAD.MOV.U32 R14, RZ, RZ, RZ ;  /* 0x000000ffff0e7224 */ /* 0x000fe400078e00ff */
[----:B------:R-:W-:Y:S01]  /*33b0*/  IMAD.MOV.U32 R19, RZ, RZ, 0x3fd80000 ;  /* 0x3fd80000ff137424 */ /* 0x000fe200078e00ff */
[----:B------:R-:W0:Y:S03]  /*33c0*/  MUFU.RSQ64H R15, R11 ;  /* 0x0000000b000f7308 */ /* 0x000e260000001c00 */
[----:B0-----:R-:W-:-:S08]  /*33d0*/  DMUL R16, R14, R14 ;  /* 0x0000000e0e107228 */ /* 0x001fd00000000000 */
[----:B------:R-:W-:-:S08]  /*33e0*/  DFMA R16, R10, -R16, 1 ;  /* 0x3ff000000a10742b */ /* 0x000fd00000000810 */
[----:B------:R-:W-:Y:S02]  /*33f0*/  DFMA R18, R16, R18, 0.5 ;  /* 0x3fe000001012742b */ /* 0x000fe40000000012 */
[----:B------:R-:W-:-:S08]  /*3400*/  DMUL R16, R14, R16 ;  /* 0x000000100e107228 */ /* 0x000fd00000000000 */
[----:B------:R-:W-:-:S08]  /*3410*/  DFMA R16, R18, R16, R14 ;  /* 0x000000101210722b */ /* 0x000fd0000000000e */
[----:B------:R-:W-:Y:S02]  /*3420*/  DMUL R14, R10, R16 ;  /* 0x000000100a0e7228 */ /* 0x000fe40000000000 */
[----:B------:R-:W-:-:S06]  /*3430*/  VIADD R17, R17, 0xfff00000 ;  /* 0xfff0000011117836 */ /* 0x000fcc0000000000 */
[----:B------:R-:W-:-:S08]  /*3440*/  DFMA R18, R14, -R14, R10 ;  /* 0x8000000e0e12722b */ /* 0x000fd0000000000a */
[----:B------:R-:W-:-:S10]  /*3450*/  DFMA R10, R16, R18, R14 ;  /* 0x00000012100a722b */ /* 0x000fd4000000000e */
[----:B------:R-:W-:Y:S01]  /*3460*/  VIADD R11, R11, 0xfcb00000 ;  /* 0xfcb000000b0b7836 */ /* 0x000fe20000000000 */
[----:B------:R-:W-:Y:S06]  /*3470*/  BRA `(.L_x_63) ;  /* 0x0000000000047947 */ /* 0x000fec0003800000 */
.L_x_64:
[----:B------:R-:W-:-:S11]  /*3480*/  DADD R10, R14, R14 ;  /* 0x000000000e0a7229 */ /* 0x000fd6000000000e */
.L_x_63:
[----:B------:R-:W-:Y:S05]  /*3490*/  BSYNC.RECONVERGENT B1 ;  /* 0x0000000000017941 */ /* 0x000fea0003800200 */
.L_x_61:
[----:B------:R-:W-:Y:S02]  /*34a0*/  IMAD.MOV.U32 R14, RZ, RZ, R10 ;  /* 0x000000ffff0e7224 */ /* 0x000fe400078e000a */
[----:B------:R-:W-:Y:S02]  /*34b0*/  IMAD.MOV.U32 R15, RZ, RZ, R11 ;  /* 0x000000ffff0f7224 */ /* 0x000fe400078e000b */
[----:B------:R-:W-:Y:S02]  /*34c0*/  IMAD.MOV.U32 R10, RZ, RZ, R0 ;  /* 0x000000ffff0a7224 */ /* 0x000fe400078e0000 */
[----:B------:R-:W-:-:S04]  /*34d0*/  IMAD.MOV.U32 R11, RZ, RZ, 0x0 ;  /* 0x00000000ff0b7424 */ /* 0x000fc800078e00ff */
[----:B------:R-:W-:Y:S05]  /*34e0*/  RET.REL.NODEC R10 `(_Z19kernelBenchmarkWarpmPcS_i) ;  /* 0xffffffc80ac47950 */ /* 0x000fea0003c3ffff */
.L_x_65:
[----:B------:R-:W-:-:S00]  /*34f0*/  BRA `(.L_x_65) ;  /* 0xfffffffc00fc7947 */ /* 0x000fc0000383ffff */
[----:B------:R-:W-:-:S00]  /*3500*/  NOP ;  /* 0x0000000000007918 */ /* 0x000fc00000000000 */
[----:B------:R-:W-:-:S00]  /*3510*/  NOP ;  /* 0x0000000000007918 */ /* 0x000fc00000000000 */
[----:B------:R-:W-:-:S00]  /*3520*/  NOP ;  /* 0x0000000000007918 */ /* 0x000fc00000000000 */
[----:B------:R-:W-:-:S00]  /*3530*/  NOP ;  /* 0x0000000000007918 */ /* 0x000fc00000000000 */
[----:B------:R-:W-:-:S00]  /*3540*/  NOP ;  /* 0x0000000000007918 */ /* 0x000fc00000000000 */
[----:B------:R-:W-:-:S00]  /*3550*/  NOP ;  /* 0x0000000000007918 */ /* 0x000fc00000000000 */
[----:B------:R-:W-:-:S00]  /*3560*/  NOP ;  /* 0x0000000000007918 */ /* 0x000fc00000000000 */
[----:B------:R-:W-:-:S00]  /*3570*/  NOP ;  /* 0x0000000000007918 */ /* 0x000fc00000000000 */
.L_x_67:


//--------------------- .nv.global.init           --------------------------
	.section	.nv.global.init,"aw",@progbits
.nv.global.init:
	.type		$str,@object
	.size		$str,(.L_0 - $str)
$str:
        /*0000*/ 	.byte	0x64, 0x61, 0x74, 0x61, 0x53, 0x69, 0x7a, 0x65, 0x20, 0x3d, 0x20, 0x25, 0x64, 0x20, 0x42, 0x2c
        /*0010*/ 	.byte	0x20, 0x74, 0x69, 0x6d, 0x65, 0x20, 0x3d, 0x20, 0x25, 0x6c, 0x67, 0x20, 0x28, 0x20, 0x2b, 0x2d
        /*0020*/ 	.byte	0x20, 0x25, 0x6c, 0x67, 0x20, 0x29, 0x20, 0x75, 0x73, 0x2c, 0x20, 0x62, 0x61, 0x6e, 0x64, 0x77
        /*0030*/ 	.byte	0x69, 0x64, 0x74, 0x68, 0x20, 0x3d, 0x20, 0x25, 0x6c, 0x67, 0x20, 0x28, 0x20, 0x2b, 0x2d, 0x20
        /*0040*/ 	.byte	0x25, 0x6c, 0x67, 0x20, 0x29, 0x20, 0x4d, 0x42, 0x2f, 0x73, 0x20, 0x0a, 0x00
.L_0:


//--------------------- .nv.shared._Z19kernelBenchmarkWarpmPcS_i --------------------------
	.section	.nv.shared._Z19kernelBenchmarkWarpmPcS_i,"aw",@nobits
	.sectionflags	@""
	.align	16
	.zero		1024


//--------------------- .nv.shared.reserved.0     --------------------------
	.section	.nv.shared.reserved.0,"aw",@nobits
	.weak		__nv_reservedSMEM_offset_0_alias
	.size		__nv_reservedSMEM_offset_0_alias, 0, 64
	.other		__nv_reservedSMEM_offset_0_alias,@"STO_CUDA_RESERVED_SHARED STV_DEFAULT"
__nv_reservedSMEM_offset_0_alias:
	.zero		0
	.zero		64


//--------------------- .nv.constant0._Z19kernelBenchmarkWarpmPcS_i --------------------------
	.section	.nv.constant0._Z19kernelBenchmarkWarpmPcS_i,"a",@progbits
	.sectionflags	@""
	.align	4
.nv.constant0._Z19kernelBenchmarkWarpmPcS_i:
	.zero		924


//--------------------- SYMBOLS --------------------------

	.type		.nv.reservedSmem.offset0,@object
	.size		.nv.reservedSmem.offset0,0x4
	.type		.nv.reservedSmem.cap,@object
	.size		.nv.reservedSmem.cap,0x4
	.type		vprintf,@function
